	.target	sm_90a

	.elftype	@"ET_EXEC"


//--------------------- .note.nv.tkinfo           --------------------------
	.section	.note.nv.tkinfo,"",@"SHT_NOTE"
	.sectionflags	@"SHF_NOTE_NV_TKINFO"
	.tkinfo
        /*0018*/ 	.word	0x00000002
        /*0030*/ 	.string	""
        /*0030*/ 	.string	"ptxas"
        /*0030*/ 	.string	"Cuda compilation tools, release 13.0, V13.0.88"
        /*0030*/ 	.string	"Build cuda_13.0.r13.0/compiler.36424714_0"
        /*0030*/ 	.string	"-v  -suppress-debug-info  -lineinfo  -arch sm_90a "



//--------------------- .note.nv.cuinfo           --------------------------
	.section	.note.nv.cuinfo,"",@"SHT_NOTE"
	.sectionflags	@"SHF_NOTE_NV_CUINFO"
        /*0018*/ 	.short	0x0002
        /*001a*/ 	.short	0x005a
        /*001c*/ 	.short	0x0082
	.zero		2


//--------------------- .nv.info                  --------------------------
	.section	.nv.info,"",@"SHT_CUDA_INFO"
	.align	4


	//----- nvinfo : EIATTR_REGCOUNT
	.align		4
        /*0000*/ 	.byte	0x04, 0x2f
        /*0002*/ 	.short	(.L_1 - .L_0)
	.align		4
.L_0:
        /*0004*/ 	.word	index@(gluon_wgmma)
        /*0008*/ 	.word	0x0000009a


	//----- nvinfo : EIATTR_FRAME_SIZE
	.align		4
.L_1:
        /*000c*/ 	.byte	0x04, 0x11
        /*000e*/ 	.short	(.L_3 - .L_2)
	.align		4
.L_2:
        /*0010*/ 	.word	index@(gluon_wgmma)
        /*0014*/ 	.word	0x00000000


	//----- nvinfo : EIATTR_MIN_STACK_SIZE
	.align		4
.L_3:
        /*0018*/ 	.byte	0x04, 0x12
        /*001a*/ 	.short	(.L_5 - .L_4)
	.align		4
.L_4:
        /*001c*/ 	.word	index@(gluon_wgmma)
        /*0020*/ 	.word	0x00000000
.L_5:


//--------------------- .nv.compat                --------------------------
	.section	.nv.compat,"",@"SHT_CUDA_COMPAT_INFO"
	.align	4
        /*0000*/ 	.byte	0x02, 0x09, 0x01, 0x00, 0x02, 0x02, 0x04, 0x00, 0x02, 0x05, 0x05, 0x00, 0x03, 0x07, 0x01, 0x01
        /*0010*/ 	.byte	0x02, 0x03, 0x03, 0x00, 0x02, 0x06, 0x01, 0x00, 0x04, 0x0b, 0x08, 0x00, 0x00, 0x00, 0x00, 0x00
        /*0020*/ 	.byte	0x00, 0x00, 0x00, 0x00


//--------------------- .nv.info.gluon_wgmma      --------------------------
	.section	.nv.info.gluon_wgmma,"",@"SHT_CUDA_INFO"
	.sectionflags	@""
	.align	4


	//----- nvinfo : EIATTR_CUDA_API_VERSION
	.align		4
        /*0000*/ 	.byte	0x04, 0x37
        /*0002*/ 	.short	(.L_7 - .L_6)
.L_6:
        /*0004*/ 	.word	0x00000082


	//----- nvinfo : EIATTR_KPARAM_INFO
	.align		4
.L_7:
        /*0008*/ 	.byte	0x04, 0x17
        /*000a*/ 	.short	(.L_9 - .L_8)
.L_8:
        /*000c*/ 	.word	0x00000000
        /*0010*/ 	.short	0x000a
        /*0012*/ 	.short	0x0048
        /*0014*/ 	.byte	0x00, 0xf4, 0x21, 0x00


	//----- nvinfo : EIATTR_KPARAM_INFO
	.align		4
.L_9:
        /*0018*/ 	.byte	0x04, 0x17
        /*001a*/ 	.short	(.L_11 - .L_10)
.L_10:
        /*001c*/ 	.word	0x00000000
        /*0020*/ 	.short	0x0009
        /*0022*/ 	.short	0x0040
        /*0024*/ 	.byte	0x00, 0xf4, 0x21, 0x00


	//----- nvinfo : EIATTR_KPARAM_INFO
	.align		4
.L_11:
        /*0028*/ 	.byte	0x04, 0x17
        /*002a*/ 	.short	(.L_13 - .L_12)
.L_12:
        /*002c*/ 	.word	0x00000000
        /*0030*/ 	.short	0x0008
        /*0032*/ 	.short	0x0038
        /*0034*/ 	.byte	0x00, 0xf0, 0x21, 0x00


	//----- nvinfo : EIATTR_KPARAM_INFO
	.align		4
.L_13:
        /*0038*/ 	.byte	0x04, 0x17
        /*003a*/ 	.short	(.L_15 - .L_14)
.L_14:
        /*003c*/ 	.word	0x00000000
        /*0040*/ 	.short	0x0007
        /*0042*/ 	.short	0x0030
        /*0044*/ 	.byte	0x00, 0xf0, 0x21, 0x00


	//----- nvinfo : EIATTR_KPARAM_INFO
	.align		4
.L_15:
        /*0048*/ 	.byte	0x04, 0x17
        /*004a*/ 	.short	(.L_17 - .L_16)
.L_16:
        /*004c*/ 	.word	0x00000000
        /*0050*/ 	.short	0x0006
        /*0052*/ 	.short	0x0028
        /*0054*/ 	.byte	0x00, 0xf0, 0x21, 0x00


	//----- nvinfo : EIATTR_KPARAM_INFO
	.align		4
.L_17:
        /*0058*/ 	.byte	0x04, 0x17
        /*005a*/ 	.short	(.L_19 - .L_18)
.L_18:
        /*005c*/ 	.word	0x00000000
        /*0060*/ 	.short	0x0005
        /*0062*/ 	.short	0x0020
        /*0064*/ 	.byte	0x00, 0xf0, 0x11, 0x00


	//----- nvinfo : EIATTR_KPARAM_INFO
	.align		4
.L_19:
        /*0068*/ 	.byte	0x04, 0x17
        /*006a*/ 	.short	(.L_21 - .L_20)
.L_20:
        /*006c*/ 	.word	0x00000000
        /*0070*/ 	.short	0x0004
        /*0072*/ 	.short	0x001c
        /*0074*/ 	.byte	0x00, 0xf0, 0x11, 0x00


	//----- nvinfo : EIATTR_KPARAM_INFO
	.align		4
.L_21:
        /*0078*/ 	.byte	0x04, 0x17
        /*007a*/ 	.short	(.L_23 - .L_22)
.L_22:
        /*007c*/ 	.word	0x00000000
        /*0080*/ 	.short	0x0003
        /*0082*/ 	.short	0x0018
        /*0084*/ 	.byte	0x00, 0xf0, 0x11, 0x00


	//----- nvinfo : EIATTR_KPARAM_INFO
	.align		4
.L_23:
        /*0088*/ 	.byte	0x04, 0x17
        /*008a*/ 	.short	(.L_25 - .L_24)
.L_24:
        /*008c*/ 	.word	0x00000000
        /*0090*/ 	.short	0x0002
        /*0092*/ 	.short	0x0010
        /*0094*/ 	.byte	0x00, 0xf4, 0x21, 0x00


	//----- nvinfo : EIATTR_KPARAM_INFO
	.align		4
.L_25:
        /*0098*/ 	.byte	0x04, 0x17
        /*009a*/ 	.short	(.L_27 - .L_26)
.L_26:
        /*009c*/ 	.word	0x00000000
        /*00a0*/ 	.short	0x0001
        /*00a2*/ 	.short	0x0008
        /*00a4*/ 	.byte	0x00, 0xf4, 0x21, 0x00


	//----- nvinfo : EIATTR_KPARAM_INFO
	.align		4
.L_27:
        /*00a8*/ 	.byte	0x04, 0x17
        /*00aa*/ 	.short	(.L_29 - .L_28)
.L_28:
        /*00ac*/ 	.word	0x00000000
        /*00b0*/ 	.short	0x0000
        /*00b2*/ 	.short	0x0000
        /*00b4*/ 	.byte	0x00, 0xf4, 0x21, 0x00


	//----- nvinfo : EIATTR_SPARSE_MMA_MASK
	.align		4
.L_29:
        /*00b8*/ 	.byte	0x03, 0x50
        /*00ba*/ 	.short	0x0000


	//----- nvinfo : EIATTR_MAXREG_COUNT
	.align		4
        /*00bc*/ 	.byte	0x03, 0x1b
        /*00be*/ 	.short	0x00ff


	//----- nvinfo : EIATTR_NUM_BARRIERS
	.align		4
        /*00c0*/ 	.byte	0x02, 0x4c
        /*00c2*/ 	.byte	0x01
	.zero		1


	//----- nvinfo : EIATTR_MERCURY_ISA_VERSION
	.align		4
        /*00c4*/ 	.byte	0x03, 0x5f
        /*00c6*/ 	.short	0x0101


	//----- nvinfo : EIATTR_INT_WARP_WIDE_INSTR_OFFSETS
	.align		4
        /*00c8*/ 	.byte	0x04, 0x31
        /*00ca*/ 	.short	(.L_31 - .L_30)


	//   ....[0]....
.L_30:
        /*00cc*/ 	.word	0x00001300


	//   ....[1]....
        /*00d0*/ 	.word	0x00001390


	//   ....[2]....
        /*00d4*/ 	.word	0x00001dc0


	//   ....[3]....
        /*00d8*/ 	.word	0x00001dd0


	//----- nvinfo : EIATTR_COOP_GROUP_MASK_REGIDS
	.align		4
.L_31:
        /*00dc*/ 	.byte	0x04, 0x29
        /*00de*/ 	.short	(.L_33 - .L_32)


	//   ....[0]....
.L_32:
        /*00e0*/ 	.word	0xffffffff


	//   ....[1]....
        /*00e4*/ 	.word	0xffffffff


	//   ....[2]....
        /*00e8*/ 	.word	0xffffffff


	//----- nvinfo : EIATTR_COOP_GROUP_INSTR_OFFSETS
	.align		4
.L_33:
        /*00ec*/ 	.byte	0x04, 0x28
        /*00ee*/ 	.short	(.L_35 - .L_34)


	//   ....[0]....
.L_34:
        /*00f0*/ 	.word	0x00000150


	//   ....[1]....
        /*00f4*/ 	.word	0x00000720


	//   ....[2]....
        /*00f8*/ 	.word	0x00000cd0


	//----- nvinfo : EIATTR_MBARRIER_INSTR_OFFSETS
	.align		4
.L_35:
        /*00fc*/ 	.byte	0x04, 0x39
        /*00fe*/ 	.short	(.L_37 - .L_36)


	//   ....[0]....
.L_36:
        /*0100*/ 	.word	0x00001450
        /*0104*/ 	.word	0x000000ff
        /*0108*/ 	.word	0x00014000
        /*010c*/ 	.short	0x0100
        /*010e*/ 	.byte	0x36
	.zero		1


	//   ....[1]....
        /*0110*/ 	.word	0x00001ec0
        /*0114*/ 	.word	0x000000ff
        /*0118*/ 	.word	0x00014000
        /*011c*/ 	.short	0x010a
        /*011e*/ 	.byte	0x36
	.zero		1


	//   ....[2]....
        /*0120*/ 	.word	0x000021c0
        /*0124*/ 	.word	0x000000ff
        /*0128*/ 	.word	0x00014000
        /*012c*/ 	.short	0x0108
        /*012e*/ 	.byte	0x36
	.zero		1


	//   ....[3]....
        /*0130*/ 	.word	0x00002720
        /*0134*/ 	.word	0x000000ff
        /*0138*/ 	.word	0x00014000
        /*013c*/ 	.short	0x010a
        /*013e*/ 	.byte	0x36
	.zero		1


	//----- nvinfo : EIATTR_NUM_MBARRIERS
	.align		4
.L_37:
        /*0140*/ 	.byte	0x03, 0x38
        /*0142*/ 	.short	0x0001


	//----- nvinfo : EIATTR_EXIT_INSTR_OFFSETS
	.align		4
        /*0144*/ 	.byte	0x04, 0x1c
        /*0146*/ 	.short	(.L_39 - .L_38)


	//   ....[0]....
.L_38:
        /*0148*/ 	.word	0x00002710


	//----- nvinfo : EIATTR_REQNTID
	.align		4
.L_39:
        /*014c*/ 	.byte	0x04, 0x10
        /*014e*/ 	.short	(.L_41 - .L_40)
.L_40:
        /*0150*/ 	.word	0x00000080
        /*0154*/ 	.word	0x00000001
        /*0158*/ 	.word	0x00000001


	//----- nvinfo : EIATTR_CRS_STACK_SIZE
	.align		4
.L_41:
        /*015c*/ 	.byte	0x04, 0x1e
        /*015e*/ 	.short	(.L_43 - .L_42)
.L_42:
        /*0160*/ 	.word	0x00000000


	//----- nvinfo : EIATTR_CBANK_PARAM_SIZE
	.align		4
.L_43:
        /*0164*/ 	.byte	0x03, 0x19
        /*0166*/ 	.short	0x0050


	//----- nvinfo : EIATTR_PARAM_CBANK
	.align		4
        /*0168*/ 	.byte	0x04, 0x0a
        /*016a*/ 	.short	(.L_45 - .L_44)
	.align		4
.L_44:
        /*016c*/ 	.word	index@(.nv.constant0.gluon_wgmma)
        /*0170*/ 	.short	0x0210
        /*0172*/ 	.short	0x0050


	//----- nvinfo : EIATTR_SW_WAR
	.align		4
.L_45:
        /*0174*/ 	.byte	0x04, 0x36
        /*0176*/ 	.short	(.L_47 - .L_46)
.L_46:
        /*0178*/ 	.word	0x00000008
.L_47:


//--------------------- .nv.callgraph             --------------------------
	.section	.nv.callgraph,"",@"SHT_CUDA_CALLGRAPH"
	.align	4
	.sectionentsize	8
	.align		4
        /*0000*/ 	.word	0x00000000
	.align		4
        /*0004*/ 	.word	0xffffffff
	.align		4
        /*0008*/ 	.word	0x00000000
	.align		4
        /*000c*/ 	.word	0xfffffffe
	.align		4
        /*0010*/ 	.word	0x00000000
	.align		4
        /*0014*/ 	.word	0xfffffffd
	.align		4
        /*0018*/ 	.word	0x00000000
	.align		4
        /*001c*/ 	.word	0xfffffffc


//--------------------- .text.gluon_wgmma         --------------------------
	.section	.text.gluon_wgmma,"ax",@progbits
	.align	128
        .global         gluon_wgmma
        .type           gluon_wgmma,@function
        .size           gluon_wgmma,(.L_x_52 - gluon_wgmma)
        .other          gluon_wgmma,@"STO_CUDA_ENTRY STV_DEFAULT"
gluon_wgmma:
.text.gluon_wgmma:
[----:B------:R-:W-:Y:S01]  /*0000*/  LDC R1, c[0x0][0x28] ;  /* 0x00000a00ff017b82 */ /* 0x000fe20000000800 */
[----:B------:R-:W1:Y:S07]  /*0010*/  S2R R0, SR_TID.X ;  /* 0x0000000000007919 */ /* 0x000e6e0000002100 */
[----:B------:R-:W2:Y:S01]  /*0020*/  S2UR UR4, SR_CgaCtaId ;  /* 0x00000000000479c3 */ /* 0x000ea20000008800 */
[----:B------:R-:W-:Y:S01]  /*0030*/  UMOV UR54, 0x400 ;  /* 0x0000040000367882 */ /* 0x000fe20000000000 */
[----:B------:R-:W-:Y:S01]  /*0040*/  ULDC UR6, c[0x0][0xc] ;  /* 0x0000030000067ab9 */ /* 0x000fe20000000800 */
[----:B------:R-:W-:Y:S01]  /*0050*/  ULDC.64 UR26, c[0x0][0x250] ;  /* 0x00009400001a7ab9 */ /* 0x000fe20000000a00 */
[----:B------:R-:W-:Y:S04]  /*0060*/  BSSY B0, `(.L_x_0) ;  /* 0x000001e000007945 */ /* 0x000fe80003800000 */
[----:B------:R-:W3:Y:S08]  /*0070*/  LDC R4, c[0x0][0x228] ;  /* 0x00008a00ff047b82 */ /* 0x000ef00000000800 */
[----:B------:R-:W4:Y:S08]  /*0080*/  LDC R14, c[0x0][0x230] ;  /* 0x00008c00ff0e7b82 */ /* 0x000f300000000800 */
[----:B------:R-:W-:Y:S01]  /*0090*/  S2UR UR56, SR_CTAID.Y ;  /* 0x00000000003879c3 */ /* 0x000fe20000002600 */
[----:B--2---:R-:W-:-:S03]  /*00a0*/  ULEA UR54, UR4, UR54, 0x18 ;  /* 0x0000003604367291 */ /* 0x004fc6000f8ec03f */
[----:B------:R-:W-:Y:S01]  /*00b0*/  ULDC UR4, c[0x0][0x10] ;  /* 0x0000040000047ab9 */ /* 0x000fe20000000800 */
[----:B-1----:R-:W-:-:S03]  /*00c0*/  LOP3.LUT R6, R0, 0x7f, RZ, 0xc0, !PT ;  /* 0x0000007f00067812 */ /* 0x002fc600078ec0ff */
[----:B------:R-:W1:Y:S01]  /*00d0*/  S2UR UR5, SR_CTAID.Z ;  /* 0x00000000000579c3 */ /* 0x000e620000002700 */
[----:B---3--:R-:W-:Y:S01]  /*00e0*/  VIADD R4, R4, 0xffffffff ;  /* 0xffffffff04047836 */ /* 0x008fe20000000000 */
[C---:B------:R-:W-:Y:S02]  /*00f0*/  ISETP.GE.U32.AND P0, PT, R6.reuse, 0x20, PT ;  /* 0x000000200600780c */ /* 0x040fe40003f06070 */
[C---:B------:R-:W-:Y:S02]  /*0100*/  ISETP.NE.U32.AND P1, PT, R6.reuse, RZ, PT ;  /* 0x000000ff0600720c */ /* 0x040fe40003f25070 */
[----:B------:R-:W-:Y:S02]  /*0110*/  LEA R12, R6, UR54, 0x2 ;  /* 0x00000036060c7c11 */ /* 0x000fe4000f8e10ff */
[----:B------:R-:W2:Y:S01]  /*0120*/  S2UR UR55, SR_CTAID.X ;  /* 0x00000000003779c3 */ /* 0x000ea20000002500 */
[----:B----4-:R-:W-:-:S06]  /*0130*/  VIADD R13, R14, 0xffffffff ;  /* 0xffffffff0e0d7836 */ /* 0x010fcc0000000000 */
[----:B------:R3:W-:Y:S01]  /*0140*/  @!P0 STS [R12], RZ ;  /* 0x000000ff0c008388 */ /* 0x0007e20000000800 */
[----:B------:R-:W-:-:S03]  /*0150*/  NOP ;  /* 0x0000000000007918 */ /* 0x000fc60000000000 */
[----:B------:R3:W-:Y:S01]  /*0160*/  @!P1 STS [UR54+0x24], R4 ;  /* 0x00002404ff009988 */ /* 0x0007e20008000836 */
[----:B-1----:R-:W-:-:S03]  /*0170*/  UIMAD UR4, UR5, UR4, UR56 ;  /* 0x00000004050472a4 */ /* 0x002fc6000f8e0238 */
[----:B------:R3:W-:Y:S01]  /*0180*/  @!P1 STS [UR54+0x20], R13 ;  /* 0x0000200dff009988 */ /* 0x0007e20008000836 */
[----:B--2---:R-:W-:-:S04]  /*0190*/  UIMAD UR4, UR4, UR6, UR55 ;  /* 0x00000006040472a4 */ /* 0x004fc8000f8e0237 */
[----:B------:R-:W-:-:S04]  /*01a0*/  UIMAD UR4, UR4, 0x180, URZ ;  /* 0x00000180040478a4 */ /* 0x000fc8000f8e023f */
[----:B------:R-:W-:-:S04]  /*01b0*/  UIADD3 UR52, UP0, UR4, UR26, URZ ;  /* 0x0000001a04347290 */ /* 0x000fc8000ff1e03f */
[----:B------:R-:W-:Y:S01]  /*01c0*/  ULEA.HI.X.SX32 UR53, UR4, UR27, 0x1, UP0 ;  /* 0x0000001b04357291 */ /* 0x000fe200080f0e3f */
[----:B---3--:R-:W-:Y:S11]  /*01d0*/  @P1 BRA `(.L_x_1) ;  /* 0x0000000000181947 */ /* 0x008ff60003800000 */
[----:B------:R-:W1:Y:S01]  /*01e0*/  LDS R2, [UR54+0x8] ;  /* 0x00000836ff027984 */ /* 0x000e620008000800 */
[----:B------:R-:W2:Y:S01]  /*01f0*/  LDC.64 R8, c[0x0][0x210] ;  /* 0x00008400ff087b82 */ /* 0x000ea20000000a00 */
[----:B------:R-:W-:Y:S02]  /*0200*/  IMAD.MOV.U32 R3, RZ, RZ, 0x70 ;  /* 0x00000070ff037424 */ /* 0x000fe400078e00ff */
[----:B--2---:R2:W-:Y:S03]  /*0210*/  STS.64 [UR54], R8 ;  /* 0x00000008ff007988 */ /* 0x0045e60008000a36 */
[----:B-1----:R-:W-:-:S05]  /*0220*/  LOP3.LUT R2, R2, 0x10, R3, 0xd8, !PT ;  /* 0x0000001002027812 */ /* 0x002fca00078ed803 */
[----:B------:R2:W-:Y:S02]  /*0230*/  STS [UR54+0x8], R2 ;  /* 0x00000802ff007988 */ /* 0x0005e40008000836 */
.L_x_1:
[----:B------:R-:W-:Y:S05]  /*0240*/  BSYNC B0 ;  /* 0x0000000000007941 */ /* 0x000fea0003800000 */
.L_x_0:
[----:B------:R-:W-:Y:S04]  /*0250*/  BSSY B0, `(.L_x_2) ;  /* 0x000000a000007945 */ /* 0x000fe80003800000 */
[----:B------:R-:W-:Y:S05]  /*0260*/  @P1 BRA `(.L_x_3) ;  /* 0x0000000000201947 */ /* 0x000fea0003800000 */
[----:B--2---:R-:W1:Y:S01]  /*0270*/  LDS R2, [UR54+0x34] ;  /* 0x00003436ff027984 */ /* 0x004e620008000800 */
[----:B------:R-:W-:Y:S02]  /*0280*/  IMAD.MOV.U32 R3, RZ, RZ, 0x3f000000 ;  /* 0x3f000000ff037424 */ /* 0x000fe400078e00ff */
[----:B------:R-:W-:Y:S01]  /*0290*/  @!P1 IMAD.MOV.U32 R5, RZ, RZ, 0x3f ;  /* 0x0000003fff059424 */ /* 0x000fe200078e00ff */
[----:B------:R-:W2:Y:S02]  /*02a0*/  @!P1 LDS R8, [UR54+0x38] ;  /* 0x00003836ff089984 */ /* 0x000ea40008000800 */
[----:B-1----:R-:W-:Y:S02]  /*02b0*/  LOP3.LUT R2, R2, 0xff000000, R3, 0xb8, !PT ;  /* 0xff00000002027812 */ /* 0x002fe400078eb803 */
[----:B--2---:R-:W-:-:S03]  /*02c0*/  @!P1 LOP3.LUT R3, R8, 0xff, R5, 0xb8, !PT ;  /* 0x000000ff08039812 */ /* 0x004fc600078eb805 */
[----:B------:R1:W-:Y:S04]  /*02d0*/  STS [UR54+0x34], R2 ;  /* 0x00003402ff007988 */ /* 0x0003e80008000836 */
[----:B------:R1:W-:Y:S02]  /*02e0*/  @!P1 STS [UR54+0x38], R3 ;  /* 0x00003803ff009988 */ /* 0x0003e40008000836 */
.L_x_3:
[----:B------:R-:W-:Y:S05]  /*02f0*/  BSYNC B0 ;  /* 0x0000000000007941 */ /* 0x000fea0003800000 */
.L_x_2:
[----:B------:R-:W-:Y:S04]  /*0300*/  BSSY B0, `(.L_x_4) ;  /* 0x000000e000007945 */ /* 0x000fe80003800000 */
[----:B------:R-:W-:Y:S05]  /*0310*/  @P1 BRA `(.L_x_5) ;  /* 0x0000000000301947 */ /* 0x000fea0003800000 */
[----:B-1----:R-:W1:Y:S01]  /*0320*/  LDS R3, [UR54+0x34] ;  /* 0x00003436ff037984 */ /* 0x002e620008000800 */
[----:B------:R-:W3:Y:S03]  /*0330*/  LDC.64 R10, c[0x0][0x238] ;  /* 0x00008e00ff0a7b82 */ /* 0x000ee60000000a00 */
[----:B--2---:R-:W2:Y:S01]  /*0340*/  LDS R2, [UR54+0x1c] ;  /* 0x00001c36ff027984 */ /* 0x004ea20008000800 */
[C---:B---3--:R-:W-:Y:S01]  /*0350*/  SHF.L.U64.HI R8, R10.reuse, 0x1, R11 ;  /* 0x000000010a087819 */ /* 0x048fe2000001020b */
[----:B------:R-:W-:-:S03]  /*0360*/  IMAD.SHL.U32 R5, R10, 0x2, RZ ;  /* 0x000000020a057824 */ /* 0x000fc600078e00ff */
[--C-:B------:R-:W-:Y:S02]  /*0370*/  SHF.R.U32.HI R7, RZ, 0x4, R8.reuse ;  /* 0x00000004ff077819 */ /* 0x100fe40000011608 */
[----:B------:R-:W-:-:S05]  /*0380*/  SHF.R.U64 R5, R5, 0x4, R8 ;  /* 0x0000000405057819 */ /* 0x000fca0000001208 */
[----:B------:R3:W-:Y:S01]  /*0390*/  STS [UR54+0xc], R5 ;  /* 0x00000c05ff007988 */ /* 0x0007e20008000836 */
[----:B-1----:R-:W-:Y:S02]  /*03a0*/  LOP3.LUT R3, R3, 0x7, RZ, 0xb8, !PT ;  /* 0x0000000703037812 */ /* 0x002fe400078eb8ff */
[----:B--2---:R-:W-:-:S03]  /*03b0*/  LOP3.LUT R2, R2, 0xf, R7, 0xb8, !PT ;  /* 0x0000000f02027812 */ /* 0x004fc600078eb807 */
[----:B------:R3:W-:Y:S04]  /*03c0*/  STS [UR54+0x34], R3 ;  /* 0x00003403ff007988 */ /* 0x0007e80008000836 */
[----:B------:R3:W-:Y:S02]  /*03d0*/  STS [UR54+0x1c], R2 ;  /* 0x00001c02ff007988 */ /* 0x0007e40008000836 */
.L_x_5:
[----:B------:R-:W-:Y:S05]  /*03e0*/  BSYNC B0 ;  /* 0x0000000000007941 */ /* 0x000fea0003800000 */
.L_x_4:
[----:B------:R-:W-:Y:S04]  /*03f0*/  BSSY B1, `(.L_x_6) ;  /* 0x000001b000017945 */ /* 0x000fe80003800000 */
[----:B------:R-:W-:Y:S01]  /*0400*/  BSSY B0, `(.L_x_7) ;  /* 0x0000016000007945 */ /* 0x000fe20003800000 */
[----:B------:R-:W-:-:S03]  /*0410*/  IMAD.MOV.U32 R7, RZ, RZ, RZ ;  /* 0x000000ffff077224 */ /* 0x000fc600078e00ff */
[----:B------:R-:W-:Y:S05]  /*0420*/  @P1 BRA `(.L_x_8) ;  /* 0x0000000000201947 */ /* 0x000fea0003800000 */
[----:B-123--:R-:W1:Y:S02]  /*0430*/  LDS R2, [UR54+0x34] ;  /* 0x00003436ff027984 */ /* 0x00ee640008000800 */
[----:B-1----:R-:W-:-:S05]  /*0440*/  LOP3.LUT R2, R2, 0x38, RZ, 0xb8, !PT ;  /* 0x0000003802027812 */ /* 0x002fca00078eb8ff */
[----:B------:R1:W-:Y:S01]  /*0450*/  STS [UR54+0x34], R2 ;  /* 0x00003402ff007988 */ /* 0x0003e20008000836 */
[----:B------:R-:W-:Y:S05]  /*0460*/  @P1 BRA `(.L_x_9) ;  /* 0x0000000000201947 */ /* 0x000fea0003800000 */
[----:B-1----:R-:W1:Y:S01]  /*0470*/  LDS R2, [UR54+0x8] ;  /* 0x00000836ff027984 */ /* 0x002e620008000800 */
[----:B------:R-:W-:-:S05]  /*0480*/  IMAD.MOV.U32 R3, RZ, RZ, 0x780 ;  /* 0x00000780ff037424 */ /* 0x000fca00078e00ff */
[----:B-1----:R-:W-:-:S05]  /*0490*/  LOP3.LUT R2, R2, 0x500, R3, 0xd8, !PT ;  /* 0x0000050002027812 */ /* 0x002fca00078ed803 */
[----:B------:R4:W-:Y:S02]  /*04a0*/  STS [UR54+0x8], R2 ;  /* 0x00000802ff007988 */ /* 0x0009e40008000836 */
.L_x_8:
[----:B------:R-:W-:Y:S05]  /*04b0*/  @P1 BRA `(.L_x_10) ;  /* 0x0000000000281947 */ /* 0x000fea0003800000 */
[----:B-1234-:R-:W1:Y:S02]  /*04c0*/  LDS R2, [UR54+0x8] ;  /* 0x00000836ff027984 */ /* 0x01ee640008000800 */
[----:B-1----:R-:W-:-:S05]  /*04d0*/  LOP3.LUT R2, R2, 0x1800, RZ, 0xb8, !PT ;  /* 0x0000180002027812 */ /* 0x002fca00078eb8ff */
[----:B------:R2:W-:Y:S02]  /*04e0*/  STS [UR54+0x8], R2 ;  /* 0x00000802ff007988 */ /* 0x0005e40008000836 */
.L_x_9:
[----:B------:R-:W-:Y:S05]  /*04f0*/  @P1 BREAK B0 ;  /* 0x0000000000001942 */ /* 0x000fea0003800000 */
[----:B------:R-:W-:Y:S05]  /*0500*/  @P1 BRA `(.L_x_11) ;  /* 0x0000000000241947 */ /* 0x000fea0003800000 */
[----:B------:R-:W3:Y:S01]  /*0510*/  LDS R3, [UR54+0x8] ;  /* 0x00000836ff037984 */ /* 0x000ee20008000800 */
[----:B-12---:R-:W-:-:S05]  /*0520*/  IMAD.MOV.U32 R2, RZ, RZ, 0x6000 ;  /* 0x00006000ff027424 */ /* 0x006fca00078e00ff */
[----:B---3--:R-:W-:-:S04]  /*0530*/  LOP3.LUT R2, R3, 0x6000, R2, 0xd8, !PT ;  /* 0x0000600003027812 */ /* 0x008fc800078ed802 */
[----:B------:R-:W-:-:S05]  /*0540*/  LOP3.LUT R2, R2, 0x400000, RZ, 0xb8, !PT ;  /* 0x0040000002027812 */ /* 0x000fca00078eb8ff */
[----:B------:R5:W-:Y:S02]  /*0550*/  STS [UR54+0x8], R2 ;  /* 0x00000802ff007988 */ /* 0x000be40008000836 */
.L_x_10:
[----:B------:R-:W-:Y:S05]  /*0560*/  BSYNC B0 ;  /* 0x0000000000007941 */ /* 0x000fea0003800000 */
.L_x_7:
[----:B-12345:R-:W1:Y:S02]  /*0570*/  @!P1 LDS R2, [UR54+0x8] ;  /* 0x00000836ff029984 */ /* 0x03ee640008000800 */
[----:B-1----:R-:W-:-:S05]  /*0580*/  @!P1 LOP3.LUT R2, R2, 0x8000, RZ, 0xb8, !PT ;  /* 0x0000800002029812 */ /* 0x002fca00078eb8ff */
[----:B------:R3:W-:Y:S02]  /*0590*/  @!P1 STS [UR54+0x8], R2 ;  /* 0x00000802ff009988 */ /* 0x0007e40008000836 */
.L_x_11:
[----:B------:R-:W-:Y:S05]  /*05a0*/  BSYNC B1 ;  /* 0x0000000000017941 */ /* 0x000fea0003800000 */
.L_x_6:
[----:B------:R-:W-:Y:S05]  /*05b0*/  WARPSYNC.ALL ;  /* 0x0000000000007948 */ /* 0x000fea0003800000 */
[----:B------:R-:W4:Y:S02]  /*05c0*/  LDC R5, c[0x0][0x22c] ;  /* 0x00008b00ff057b82 */ /* 0x000f240000000800 */
[----:B----4-:R-:W-:Y:S01]  /*05d0*/  VIADD R5, R5, 0xffffffff ;  /* 0xffffffff05057836 */ /* 0x010fe20000000000 */
[----:B------:R-:W-:Y:S06]  /*05e0*/  @P0 BRA `(.L_x_12) ;  /* 0x0000000000280947 */ /* 0x000fec0003800000 */
[----:B-123--:R-:W1:Y:S01]  /*05f0*/  S2R R2, SR_LANEID ;  /* 0x0000000000027919 */ /* 0x00ee620000000000 */
[----:B------:R-:W-:Y:S05]  /*0600*/  WARPSYNC.ALL ;  /* 0x0000000000007948 */ /* 0x000fea0003800000 */
[----:B-1----:R-:W-:-:S05]  /*0610*/  IMAD.SHL.U32 R8, R2, 0x4, RZ ;  /* 0x0000000402087824 */ /* 0x002fca00078e00ff */
[----:B------:R-:W1:Y:S01]  /*0620*/  LDS R9, [R8+UR54] ;  /* 0x0000003608097984 */ /* 0x000e620008000800 */
[----:B------:R-:W-:-:S05]  /*0630*/  IADD3 R2, P2, R8, UR52, RZ ;  /* 0x0000003408027c10 */ /* 0x000fca000ff5e0ff */
[----:B------:R-:W-:-:S05]  /*0640*/  IMAD.X R3, RZ, RZ, UR53, P2 ;  /* 0x00000035ff037e24 */ /* 0x000fca00090e06ff */
[----:B-1----:R4:W5:Y:S01]  /*0650*/  ATOMG.E.EXCH.STRONG.GPU PT, RZ, [R2], R9 ;  /* 0x0000000902ff73a8 */ /* 0x00296200041ee100 */
[----:B------:R-:W-:-:S04]  /*0660*/  DEPBAR {5,4,3,2,1,0} ;  /* 0x0000003f0000791a */ /* 0x000fc80000000000 */
[----:B------:R4:W-:Y:S01]  /*0670*/  UTMACCTL.IV [UR52] ;  /* 0x00000000340079b9 */ /* 0x0009e20008000000 */
[----:B------:R-:W-:Y:S01]  /*0680*/  NOP ;  /* 0x0000000000007918 */ /* 0x000fe20000000000 */
.L_x_12:
[----:B------:R-:W-:Y:S05]  /*0690*/  @P0 BRA `(.L_x_13) ;  /* 0x00000000000c0947 */ /* 0x000fea0003800000 */
[----:B------:R0:W-:Y:S01]  /*06a0*/  UTMACMDFLUSH ;  /* 0x00000000000079b7 */ /* 0x0001e20000000000 */
[----:B------:R-:W-:Y:S05]  /*06b0*/  @P0 BRA `(.L_x_13) ;  /* 0x0000000000040947 */ /* 0x000fea0003800000 */
[----:B------:R-:W-:-:S04]  /*06c0*/  DEPBAR.LE SB0, 0x0 ;  /* 0x000080000000791a */ /* 0x000fc80000000000 */
.L_x_13:
[----:B------:R-:W-:Y:S05]  /*06d0*/  WARPSYNC.ALL ;  /* 0x0000000000007948 */ /* 0x000fea0003800000 */
[----:B-----5:R-:W-:Y:S06]  /*06e0*/  BAR.SYNC.DEFER_BLOCKING 0x0 ;  /* 0x0000000000007b1d */ /* 0x020fec0000010000 */
[----:B------:R-:W-:Y:S02]  /*06f0*/  BSSY B1, `(.L_x_14) ;  /* 0x000000b000017945 */ /* 0x000fe40003800000 */
[----:B------:R-:W-:Y:S06]  /*0700*/  BAR.SYNC.DEFER_BLOCKING 0x0 ;  /* 0x0000000000007b1d */ /* 0x000fec0000010000 */
[----:B------:R5:W-:Y:S01]  /*0710*/  @!P0 STS [R12], RZ ;  /* 0x000000ff0c008388 */ /* 0x000be20000000800 */
[----:B------:R-:W-:Y:S01]  /*0720*/  NOP ;  /* 0x0000000000007918 */ /* 0x000fe20000000000 */
[----:B------:R-:W-:Y:S05]  /*0730*/  @P1 BRA `(.L_x_15) ;  /* 0x0000000000181947 */ /* 0x000fea0003800000 */
[----:B-1234-:R-:W1:Y:S01]  /*0740*/  LDS R2, [UR54+0x8] ;  /* 0x00000836ff027984 */ /* 0x01ee620008000800 */
[----:B------:R-:W2:Y:S01]  /*0750*/  LDC.64 R8, c[0x0][0x218] ;  /* 0x00008600ff087b82 */ /* 0x000ea20000000a00 */
[----:B------:R-:W-:Y:S02]  /*0760*/  IMAD.MOV.U32 R3, RZ, RZ, 0x70 ;  /* 0x00000070ff037424 */ /* 0x000fe400078e00ff */
[----:B--2---:R2:W-:Y:S03]  /*0770*/  STS.64 [UR54], R8 ;  /* 0x00000008ff007988 */ /* 0x0045e60008000a36 */
[----:B-1----:R-:W-:-:S05]  /*0780*/  LOP3.LUT R2, R2, 0x10, R3, 0xd8, !PT ;  /* 0x0000001002027812 */ /* 0x002fca00078ed803 */
[----:B------:R2:W-:Y:S02]  /*0790*/  STS [UR54+0x8], R2 ;  /* 0x00000802ff007988 */ /* 0x0005e40008000836 */
.L_x_15:
[----:B----4-:R-:W-:Y:S05]  /*07a0*/  BSYNC B1 ;  /* 0x0000000000017941 */ /* 0x010fea0003800000 */
.L_x_14:
[----:B------:R-:W-:Y:S04]  /*07b0*/  BSSY B1, `(.L_x_16) ;  /* 0x000000a000017945 */ /* 0x000fe80003800000 */
[----:B------:R-:W-:Y:S05]  /*07c0*/  @P1 BRA `(.L_x_17) ;  /* 0x0000000000201947 */ /* 0x000fea0003800000 */
[----:B-123--:R-:W1:Y:S01]  /*07d0*/  LDS R2, [UR54+0x34] ;  /* 0x00003436ff027984 */ /* 0x00ee620008000800 */
[----:B------:R-:W-:Y:S02]  /*07e0*/  IMAD.MOV.U32 R9, RZ, RZ, 0x3f000000 ;  /* 0x3f000000ff097424 */ /* 0x000fe400078e00ff */
[----:B------:R-:W-:Y:S01]  /*07f0*/  @!P1 IMAD.MOV.U32 R3, RZ, RZ, 0x7f ;  /* 0x0000007fff039424 */ /* 0x000fe200078e00ff */
[----:B------:R-:W2:Y:S02]  /*0800*/  @!P1 LDS R8, [UR54+0x38] ;  /* 0x00003836ff089984 */ /* 0x000ea40008000800 */
[----:B-1----:R-:W-:Y:S02]  /*0810*/  LOP3.LUT R2, R2, 0xff000000, R9, 0xb8, !PT ;  /* 0xff00000002027812 */ /* 0x002fe400078eb809 */
[----:B--2---:R-:W-:-:S03]  /*0820*/  @!P1 LOP3.LUT R3, R8, 0xff, R3, 0xb8, !PT ;  /* 0x000000ff08039812 */ /* 0x004fc600078eb803 */
[----:B------:R4:W-:Y:S04]  /*0830*/  STS [UR54+0x34], R2 ;  /* 0x00003402ff007988 */ /* 0x0009e80008000836 */
[----:B------:R4:W-:Y:S02]  /*0840*/  @!P1 STS [UR54+0x38], R3 ;  /* 0x00003803ff009988 */ /* 0x0009e40008000836 */
.L_x_17:
[----:B------:R-:W-:Y:S05]  /*0850*/  BSYNC B1 ;  /* 0x0000000000017941 */ /* 0x000fea0003800000 */
.L_x_16:
[----:B------:R-:W-:Y:S04]  /*0860*/  BSSY B1, `(.L_x_18) ;  /* 0x0000004000017945 */ /* 0x000fe80003800000 */
[----:B------:R-:W-:Y:S05]  /*0870*/  @P1 BRA `(.L_x_19) ;  /* 0x0000000000081947 */ /* 0x000fea0003800000 */
[----:B------:R1:W-:Y:S04]  /*0880*/  STS [UR54+0x24], R13 ;  /* 0x0000240dff007988 */ /* 0x0003e80008000836 */
[----:B------:R1:W-:Y:S02]  /*0890*/  STS [UR54+0x20], R5 ;  /* 0x00002005ff007988 */ /* 0x0003e40008000836 */
.L_x_19:
[----:B------:R-:W-:Y:S05]  /*08a0*/  BSYNC B1 ;  /* 0x0000000000017941 */ /* 0x000fea0003800000 */
.L_x_18:
[----:B------:R-:W-:Y:S04]  /*08b0*/  BSSY B1, `(.L_x_20) ;  /* 0x000000e000017945 */ /* 0x000fe80003800000 */
[----:B------:R-:W-:Y:S05]  /*08c0*/  @P1 BRA `(.L_x_21) ;  /* 0x0000000000301947 */ /* 0x000fea0003800000 */
[----:B----4-:R-:W4:Y:S01]  /*08d0*/  LDS R3, [UR54+0x34] ;  /* 0x00003436ff037984 */ /* 0x010f220008000800 */
[----:B--2---:R-:W2:Y:S03]  /*08e0*/  LDC.64 R8, c[0x0][0x240] ;  /* 0x00009000ff087b82 */ /* 0x004ea60000000a00 */
[----:B-1-3--:R-:W1:Y:S01]  /*08f0*/  LDS R2, [UR54+0x1c] ;  /* 0x00001c36ff027984 */ /* 0x00ae620008000800 */
[C---:B--2---:R-:W-:Y:S01]  /*0900*/  SHF.L.U64.HI R9, R8.reuse, 0x1, R9 ;  /* 0x0000000108097819 */ /* 0x044fe20000010209 */
[----:B------:R-:W-:-:S03]  /*0910*/  IMAD.SHL.U32 R8, R8, 0x2, RZ ;  /* 0x0000000208087824 */ /* 0x000fc600078e00ff */
[--C-:B------:R-:W-:Y:S02]  /*0920*/  SHF.R.U32.HI R11, RZ, 0x4, R9.reuse ;  /* 0x00000004ff0b7819 */ /* 0x100fe40000011609 */
[----:B------:R-:W-:-:S05]  /*0930*/  SHF.R.U64 R8, R8, 0x4, R9 ;  /* 0x0000000408087819 */ /* 0x000fca0000001209 */
[----:B------:R2:W-:Y:S01]  /*0940*/  STS [UR54+0xc], R8 ;  /* 0x00000c08ff007988 */ /* 0x0005e20008000836 */
[----:B----4-:R-:W-:Y:S02]  /*0950*/  LOP3.LUT R3, R3, 0x7, RZ, 0xb8, !PT ;  /* 0x0000000703037812 */ /* 0x010fe400078eb8ff */
[----:B-1----:R-:W-:-:S03]  /*0960*/  LOP3.LUT R2, R2, 0xf, R11, 0xb8, !PT ;  /* 0x0000000f02027812 */ /* 0x002fc600078eb80b */
[----:B------:R2:W-:Y:S04]  /*0970*/  STS [UR54+0x34], R3 ;  /* 0x00003403ff007988 */ /* 0x0005e80008000836 */
[----:B------:R2:W-:Y:S02]  /*0980*/  STS [UR54+0x1c], R2 ;  /* 0x00001c02ff007988 */ /* 0x0005e40008000836 */
.L_x_21:
[----:B------:R-:W-:Y:S05]  /*0990*/  BSYNC B1 ;  /* 0x0000000000017941 */ /* 0x000fea0003800000 */
.L_x_20:
[----:B------:R-:W-:Y:S04]  /*09a0*/  BSSY B2, `(.L_x_22) ;  /* 0x000001a000027945 */ /* 0x000fe80003800000 */
[----:B------:R-:W-:Y:S04]  /*09b0*/  BSSY B1, `(.L_x_23) ;  /* 0x0000015000017945 */ /* 0x000fe80003800000 */
[----:B------:R-:W-:Y:S05]  /*09c0*/  @P1 BRA `(.L_x_24) ;  /* 0x0000000000201947 */ /* 0x000fea0003800000 */
[----:B-1234-:R-:W1:Y:S02]  /*09d0*/  LDS R2, [UR54+0x34] ;  /* 0x00003436ff027984 */ /* 0x01ee640008000800 */
[----:B-1----:R-:W-:-:S05]  /*09e0*/  LOP3.LUT R2, R2, 0x38, RZ, 0xb8, !PT ;  /* 0x0000003802027812 */ /* 0x002fca00078eb8ff */
[----:B------:R1:W-:Y:S01]  /*09f0*/  STS [UR54+0x34], R2 ;  /* 0x00003402ff007988 */ /* 0x0003e20008000836 */
[----:B------:R-:W-:Y:S05]  /*0a00*/  @P1 BRA `(.L_x_25) ;  /* 0x0000000000201947 */ /* 0x000fea0003800000 */
[----:B-1----:R-:W1:Y:S01]  /*0a10*/  LDS R2, [UR54+0x8] ;  /* 0x00000836ff027984 */ /* 0x002e620008000800 */
[----:B------:R-:W-:-:S05]  /*0a20*/  IMAD.MOV.U32 R3, RZ, RZ, 0x780 ;  /* 0x00000780ff037424 */ /* 0x000fca00078e00ff */
[----:B-1----:R-:W-:-:S05]  /*0a30*/  LOP3.LUT R2, R2, 0x500, R3, 0xd8, !PT ;  /* 0x0000050002027812 */ /* 0x002fca00078ed803 */
[----:B------:R1:W-:Y:S02]  /*0a40*/  STS [UR54+0x8], R2 ;  /* 0x00000802ff007988 */ /* 0x0003e40008000836 */
.L_x_24:
[----:B------:R-:W-:Y:S05]  /*0a50*/  @P1 BRA `(.L_x_26) ;  /* 0x0000000000281947 */ /* 0x000fea0003800000 */
[----:B-1234-:R-:W1:Y:S02]  /*0a60*/  LDS R2, [UR54+0x8] ;  /* 0x00000836ff027984 */ /* 0x01ee640008000800 */
[----:B-1----:R-:W-:-:S05]  /*0a70*/  LOP3.LUT R2, R2, 0x1800, RZ, 0xb8, !PT ;  /* 0x0000180002027812 */ /* 0x002fca00078eb8ff */
[----:B------:R2:W-:Y:S02]  /*0a80*/  STS [UR54+0x8], R2 ;  /* 0x00000802ff007988 */ /* 0x0005e40008000836 */
.L_x_25:
[----:B------:R-:W-:Y:S05]  /*0a90*/  @P1 BREAK B1 ;  /* 0x0000000000011942 */ /* 0x000fea0003800000 */
[----:B------:R-:W-:Y:S05]  /*0aa0*/  @P1 BRA `(.L_x_27) ;  /* 0x0000000000241947 */ /* 0x000fea0003800000 */
[----:B-12---:R-:W1:Y:S01]  /*0ab0*/  LDS R2, [UR54+0x8] ;  /* 0x00000836ff027984 */ /* 0x006e620008000800 */
[----:B------:R-:W-:-:S05]  /*0ac0*/  IMAD.MOV.U32 R3, RZ, RZ, 0x6000 ;  /* 0x00006000ff037424 */ /* 0x000fca00078e00ff */
[----:B-1----:R-:W-:-:S04]  /*0ad0*/  LOP3.LUT R2, R2, 0x6000, R3, 0xd8, !PT ;  /* 0x0000600002027812 */ /* 0x002fc800078ed803 */
[----:B------:R-:W-:-:S05]  /*0ae0*/  LOP3.LUT R2, R2, 0x400000, RZ, 0xb8, !PT ;  /* 0x0040000002027812 */ /* 0x000fca00078eb8ff */
[----:B------:R1:W-:Y:S02]  /*0af0*/  STS [UR54+0x8], R2 ;  /* 0x00000802ff007988 */ /* 0x0003e40008000836 */
.L_x_26:
[----:B------:R-:W-:Y:S05]  /*0b00*/  BSYNC B1 ;  /* 0x0000000000017941 */ /* 0x000fea0003800000 */
.L_x_23:
[----:B-1234-:R-:W1:Y:S02]  /*0b10*/  @!P1 LDS R2, [UR54+0x8] ;  /* 0x00000836ff029984 */ /* 0x01ee640008000800 */
[----:B-1----:R-:W-:-:S05]  /*0b20*/  @!P1 LOP3.LUT R2, R2, 0x8000, RZ, 0xb8, !PT ;  /* 0x0000800002029812 */ /* 0x002fca00078eb8ff */
[----:B------:R3:W-:Y:S02]  /*0b30*/  @!P1 STS [UR54+0x8], R2 ;  /* 0x00000802ff009988 */ /* 0x0007e40008000836 */
.L_x_27:
[----:B------:R-:W-:Y:S05]  /*0b40*/  BSYNC B2 ;  /* 0x0000000000027941 */ /* 0x000fea0003800000 */
.L_x_22:
[----:B------:R-:W-:Y:S05]  /*0b50*/  WARPSYNC.ALL ;  /* 0x0000000000007948 */ /* 0x000fea0003800000 */
[----:B------:R-:W-:-:S04]  /*0b60*/  UIADD3 UR21, UR4, 0x80, URZ ;  /* 0x0000008004157890 */ /* 0x000fc8000fffe03f */
[----:B------:R-:W-:-:S04]  /*0b70*/  UIADD3 UR20, UP0, UR21, UR26, URZ ;  /* 0x0000001a15147290 */ /* 0x000fc8000ff1e03f */
[----:B------:R-:W-:Y:S01]  /*0b80*/  ULEA.HI.X.SX32 UR21, UR21, UR27, 0x1, UP0 ;  /* 0x0000001b15157291 */ /* 0x000fe200080f0e3f */
[----:B------:R-:W-:Y:S11]  /*0b90*/  @P0 BRA `(.L_x_28) ;  /* 0x0000000000280947 */ /* 0x000ff60003800000 */
[----:B-123--:R-:W1:Y:S01]  /*0ba0*/  S2R R2, SR_LANEID ;  /* 0x0000000000027919 */ /* 0x00ee620000000000 */
[----:B------:R-:W-:Y:S05]  /*0bb0*/  WARPSYNC.ALL ;  /* 0x0000000000007948 */ /* 0x000fea0003800000 */
[----:B-1----:R-:W-:-:S05]  /*0bc0*/  IMAD.SHL.U32 R8, R2, 0x4, RZ ;  /* 0x0000000402087824 */ /* 0x002fca00078e00ff */
[----:B------:R-:W1:Y:S01]  /*0bd0*/  LDS R9, [R8+UR54] ;  /* 0x0000003608097984 */ /* 0x000e620008000800 */
[----:B------:R-:W-:-:S05]  /*0be0*/  IADD3 R2, P2, R8, UR20, RZ ;  /* 0x0000001408027c10 */ /* 0x000fca000ff5e0ff */
[----:B------:R-:W-:-:S05]  /*0bf0*/  IMAD.X R3, RZ, RZ, UR21, P2 ;  /* 0x00000015ff037e24 */ /* 0x000fca00090e06ff */
[----:B-1----:R4:W2:Y:S01]  /*0c00*/  ATOMG.E.EXCH.STRONG.GPU PT, RZ, [R2], R9 ;  /* 0x0000000902ff73a8 */ /* 0x0028a200041ee100 */
[----:B------:R-:W-:-:S04]  /*0c10*/  DEPBAR {5,4,3,2,1,0} ;  /* 0x0000003f0000791a */ /* 0x000fc80000000000 */
[----:B------:R4:W-:Y:S01]  /*0c20*/  UTMACCTL.IV [UR20] ;  /* 0x00000000140079b9 */ /* 0x0009e20008000000 */
[----:B------:R-:W-:Y:S01]  /*0c30*/  NOP ;  /* 0x0000000000007918 */ /* 0x000fe20000000000 */
.L_x_28:
[----:B------:R-:W-:Y:S05]  /*0c40*/  @P0 BRA `(.L_x_29) ;  /* 0x00000000000c0947 */ /* 0x000fea0003800000 */
[----:B------:R0:W-:Y:S01]  /*0c50*/  UTMACMDFLUSH ;  /* 0x00000000000079b7 */ /* 0x0001e20000000000 */
[----:B------:R-:W-:Y:S05]  /*0c60*/  @P0 BRA `(.L_x_29) ;  /* 0x0000000000040947 */ /* 0x000fea0003800000 */
[----:B------:R-:W-:-:S04]  /*0c70*/  DEPBAR.LE SB0, 0x0 ;  /* 0x000080000000791a */ /* 0x000fc80000000000 */
.L_x_29:
[----:B------:R-:W-:Y:S05]  /*0c80*/  WARPSYNC.ALL ;  /* 0x0000000000007948 */ /* 0x000fea0003800000 */
[----:B--2---:R-:W-:Y:S06]  /*0c90*/  BAR.SYNC.DEFER_BLOCKING 0x0 ;  /* 0x0000000000007b1d */ /* 0x004fec0000010000 */
[----:B------:R-:W-:Y:S02]  /*0ca0*/  BSSY B2, `(.L_x_30) ;  /* 0x000000b000027945 */ /* 0x000fe40003800000 */
[----:B------:R-:W-:Y:S06]  /*0cb0*/  BAR.SYNC.DEFER_BLOCKING 0x0 ;  /* 0x0000000000007b1d */ /* 0x000fec0000010000 */
[----:B------:R2:W-:Y:S01]  /*0cc0*/  @!P0 STS [R12], RZ ;  /* 0x000000ff0c008388 */ /* 0x0005e20000000800 */
[----:B------:R-:W-:Y:S01]  /*0cd0*/  NOP ;  /* 0x0000000000007918 */ /* 0x000fe20000000000 */
[----:B------:R-:W-:Y:S05]  /*0ce0*/  @P1 BRA `(.L_x_31) ;  /* 0x0000000000181947 */ /* 0x000fea0003800000 */
[----:B-1-34-:R-:W1:Y:S01]  /*0cf0*/  LDS R2, [UR54+0x8] ;  /* 0x00000836ff027984 */ /* 0x01ae620008000800 */
[----:B------:R-:W3:Y:S01]  /*0d00*/  LDC.64 R8, c[0x0][0x220] ;  /* 0x00008800ff087b82 */ /* 0x000ee20000000a00 */
[----:B------:R-:W-:Y:S02]  /*0d10*/  IMAD.MOV.U32 R3, RZ, RZ, 0x70 ;  /* 0x00000070ff037424 */ /* 0x000fe400078e00ff */
[----:B---3--:R3:W-:Y:S03]  /*0d20*/  STS.64 [UR54], R8 ;  /* 0x00000008ff007988 */ /* 0x0087e60008000a36 */
[----:B-1----:R-:W-:-:S05]  /*0d30*/  LOP3.LUT R2, R2, 0x10, R3, 0xd8, !PT ;  /* 0x0000001002027812 */ /* 0x002fca00078ed803 */
[----:B------:R3:W-:Y:S02]  /*0d40*/  STS [UR54+0x8], R2 ;  /* 0x00000802ff007988 */ /* 0x0007e40008000836 */
.L_x_31:
[----:B----4-:R-:W-:Y:S05]  /*0d50*/  BSYNC B2 ;  /* 0x0000000000027941 */ /* 0x010fea0003800000 */
.L_x_30:
[----:B------:R-:W-:Y:S04]  /*0d60*/  BSSY B3, `(.L_x_32) ;  /* 0x0000011000037945 */ /* 0x000fe80003800000 */
[----:B------:R-:W-:Y:S04]  /*0d70*/  BSSY B2, `(.L_x_33) ;  /* 0x000000e000027945 */ /* 0x000fe80003800000 */
[----:B------:R-:W-:Y:S05]  /*0d80*/  @P1 BRA `(.L_x_34) ;  /* 0x0000000000241947 */ /* 0x000fea0003800000 */
[----:B-1-3--:R-:W1:Y:S01]  /*0d90*/  LDS R2, [UR54+0x34] ;  /* 0x00003436ff027984 */ /* 0x00ae620008000800 */
[----:B------:R-:W-:-:S05]  /*0da0*/  IMAD.MOV.U32 R3, RZ, RZ, 0x3f000000 ;  /* 0x3f000000ff037424 */ /* 0x000fca00078e00ff */
[----:B-1----:R-:W-:-:S05]  /*0db0*/  LOP3.LUT R2, R2, 0xff000000, R3, 0xb8, !PT ;  /* 0xff00000002027812 */ /* 0x002fca00078eb803 */
[----:B------:R1:W-:Y:S01]  /*0dc0*/  STS [UR54+0x34], R2 ;  /* 0x00003402ff007988 */ /* 0x0003e20008000836 */
[----:B------:R-:W-:Y:S05]  /*0dd0*/  @P1 BRA `(.L_x_35) ;  /* 0x00000000001c1947 */ /* 0x000fea0003800000 */
[----:B-1----:R-:W1:Y:S01]  /*0de0*/  LDS R2, [UR54+0x38] ;  /* 0x00003836ff027984 */ /* 0x002e620008000800 */
[----:B------:R-:W-:-:S05]  /*0df0*/  IMAD.MOV.U32 R3, RZ, RZ, 0x3f ;  /* 0x0000003fff037424 */ /* 0x000fca00078e00ff */
[----:B-1----:R-:W-:-:S05]  /*0e00*/  LOP3.LUT R2, R2, 0xff, R3, 0xb8, !PT ;  /* 0x000000ff02027812 */ /* 0x002fca00078eb803 */
[----:B------:R4:W-:Y:S02]  /*0e10*/  STS [UR54+0x38], R2 ;  /* 0x00003802ff007988 */ /* 0x0009e40008000836 */
.L_x_34:
[----:B------:R-:W-:Y:S05]  /*0e20*/  @P1 BREAK B2 ;  /* 0x0000000000021942 */ /* 0x000fea0003800000 */
[----:B------:R-:W-:Y:S05]  /*0e30*/  @P1 BRA `(.L_x_36) ;  /* 0x00000000000c1947 */ /* 0x000fea0003800000 */
[----:B------:R1:W-:Y:S02]  /*0e40*/  STS [UR54+0x20], R5 ;  /* 0x00002005ff007988 */ /* 0x0003e40008000836 */
.L_x_35:
[----:B------:R-:W-:Y:S05]  /*0e50*/  BSYNC B2 ;  /* 0x0000000000027941 */ /* 0x000fea0003800000 */
.L_x_33:
[----:B------:R1:W-:Y:S02]  /*0e60*/  @!P1 STS [UR54+0x24], R4 ;  /* 0x00002404ff009988 */ /* 0x0003e40008000836 */
.L_x_36:
[----:B------:R-:W-:Y:S05]  /*0e70*/  BSYNC B3 ;  /* 0x0000000000037941 */ /* 0x000fea0003800000 */
.L_x_32:
[----:B------:R-:W-:Y:S05]  /*0e80*/  WARPSYNC.ALL ;  /* 0x0000000000007948 */ /* 0x000fea0003800000 */
[----:B------:R-:W-:Y:S04]  /*0e90*/  BSSY B3, `(.L_x_37) ;  /* 0x000000e000037945 */ /* 0x000fe80003800000 */
[----:B------:R-:W-:Y:S05]  /*0ea0*/  @P1 BRA `(.L_x_38) ;  /* 0x0000000000301947 */ /* 0x000fea0003800000 */
[----:B------:R-:W5:Y:S01]  /*0eb0*/  LDS R3, [UR54+0x34] ;  /* 0x00003436ff037984 */ /* 0x000f620008000800 */
[----:B-1----:R-:W1:Y:S03]  /*0ec0*/  LDC.64 R4, c[0x0][0x248] ;  /* 0x00009200ff047b82 */ /* 0x002e660000000a00 */
[----:B---34-:R-:W3:Y:S01]  /*0ed0*/  LDS R2, [UR54+0x1c] ;  /* 0x00001c36ff027984 */ /* 0x018ee20008000800 */
[C---:B-1----:R-:W-:Y:S01]  /*0ee0*/  SHF.L.U64.HI R5, R4.reuse, 0x1, R5 ;  /* 0x0000000104057819 */ /* 0x042fe20000010205 */
[----:B------:R-:W-:-:S03]  /*0ef0*/  IMAD.SHL.U32 R4, R4, 0x2, RZ ;  /* 0x0000000204047824 */ /* 0x000fc600078e00ff */
[--C-:B------:R-:W-:Y:S02]  /*0f00*/  SHF.R.U32.HI R9, RZ, 0x4, R5.reuse ;  /* 0x00000004ff097819 */ /* 0x100fe40000011605 */
[----:B------:R-:W-:-:S05]  /*0f10*/  SHF.R.U64 R4, R4, 0x4, R5 ;  /* 0x0000000404047819 */ /* 0x000fca0000001205 */
[----:B------:R1:W-:Y:S01]  /*0f20*/  STS [UR54+0xc], R4 ;  /* 0x00000c04ff007988 */ /* 0x0003e20008000836 */
[----:B-----5:R-:W-:Y:S02]  /*0f30*/  LOP3.LUT R3, R3, 0x7, RZ, 0xb8, !PT ;  /* 0x0000000703037812 */ /* 0x020fe400078eb8ff */
[----:B---3--:R-:W-:-:S03]  /*0f40*/  LOP3.LUT R2, R2, 0xf, R9, 0xb8, !PT ;  /* 0x0000000f02027812 */ /* 0x008fc600078eb809 */
[----:B------:R1:W-:Y:S04]  /*0f50*/  STS [UR54+0x34], R3 ;  /* 0x00003403ff007988 */ /* 0x0003e80008000836 */
[----:B------:R1:W-:Y:S02]  /*0f60*/  STS [UR54+0x1c], R2 ;  /* 0x00001c02ff007988 */ /* 0x0003e40008000836 */
.L_x_38:
[----:B------:R-:W-:Y:S05]  /*0f70*/  BSYNC B3 ;  /* 0x0000000000037941 */ /* 0x000fea0003800000 */
.L_x_37:
[----:B------:R-:W-:Y:S04]  /*0f80*/  BSSY B3, `(.L_x_39) ;  /* 0x000001a000037945 */ /* 0x000fe80003800000 */
[----:B------:R-:W-:Y:S04]  /*0f90*/  BSSY B4, `(.L_x_40) ;  /* 0x0000015000047945 */ /* 0x000fe80003800000 */
[----:B------:R-:W-:Y:S05]  /*0fa0*/  @P1 BRA `(.L_x_41) ;  /* 0x0000000000201947 */ /* 0x000fea0003800000 */
[----:B-1-34-:R-:W1:Y:S02]  /*0fb0*/  LDS R2, [UR54+0x34] ;  /* 0x00003436ff027984 */ /* 0x01ae640008000800 */
[----:B-1----:R-:W-:-:S05]  /*0fc0*/  LOP3.LUT R2, R2, 0x38, RZ, 0xb8, !PT ;  /* 0x0000003802027812 */ /* 0x002fca00078eb8ff */
[----:B------:R1:W-:Y:S01]  /*0fd0*/  STS [UR54+0x34], R2 ;  /* 0x00003402ff007988 */ /* 0x0003e20008000836 */
[----:B------:R-:W-:Y:S05]  /*0fe0*/  @P1 BRA `(.L_x_42) ;  /* 0x0000000000201947 */ /* 0x000fea0003800000 */
[----:B-1----:R-:W1:Y:S01]  /*0ff0*/  LDS R2, [UR54+0x8] ;  /* 0x00000836ff027984 */ /* 0x002e620008000800 */
[----:B------:R-:W-:-:S05]  /*1000*/  IMAD.MOV.U32 R3, RZ, RZ, 0x780 ;  /* 0x00000780ff037424 */ /* 0x000fca00078e00ff */
[----:B-1----:R-:W-:-:S05]  /*1010*/  LOP3.LUT R2, R2, 0x500, R3, 0xd8, !PT ;  /* 0x0000050002027812 */ /* 0x002fca00078ed803 */
[----:B------:R1:W-:Y:S02]  /*1020*/  STS [UR54+0x8], R2 ;  /* 0x00000802ff007988 */ /* 0x0003e40008000836 */
.L_x_41:
[----:B------:R-:W-:Y:S05]  /*1030*/  @P1 BRA `(.L_x_43) ;  /* 0x0000000000281947 */ /* 0x000fea0003800000 */
[----:B-1-34-:R-:W1:Y:S02]  /*1040*/  LDS R2, [UR54+0x8] ;  /* 0x00000836ff027984 */ /* 0x01ae640008000800 */
[----:B-1----:R-:W-:-:S05]  /*1050*/  LOP3.LUT R2, R2, 0x1800, RZ, 0xb8, !PT ;  /* 0x0000180002027812 */ /* 0x002fca00078eb8ff */
[----:B------:R3:W-:Y:S02]  /*1060*/  STS [UR54+0x8], R2 ;  /* 0x00000802ff007988 */ /* 0x0007e40008000836 */
.L_x_42:
[----:B------:R-:W-:Y:S05]  /*1070*/  @P1 BREAK B4 ;  /* 0x0000000000041942 */ /* 0x000fea0003800000 */
[----:B------:R-:W-:Y:S05]  /*1080*/  @P1 BRA `(.L_x_44) ;  /* 0x0000000000241947 */ /* 0x000fea0003800000 */
[----:B-1-3--:R-:W1:Y:S01]  /*1090*/  LDS R2, [UR54+0x8] ;  /* 0x00000836ff027984 */ /* 0x00ae620008000800 */
[----:B------:R-:W-:-:S05]  /*10a0*/  IMAD.MOV.U32 R3, RZ, RZ, 0x6000 ;  /* 0x00006000ff037424 */ /* 0x000fca00078e00ff */
[----:B-1----:R-:W-:-:S04]  /*10b0*/  LOP3.LUT R2, R2, 0x6000, R3, 0xd8, !PT ;  /* 0x0000600002027812 */ /* 0x002fc800078ed803 */
[----:B------:R-:W-:-:S05]  /*10c0*/  LOP3.LUT R2, R2, 0x400000, RZ, 0xb8, !PT ;  /* 0x0040000002027812 */ /* 0x000fca00078eb8ff */
[----:B------:R1:W-:Y:S02]  /*10d0*/  STS [UR54+0x8], R2 ;  /* 0x00000802ff007988 */ /* 0x0003e40008000836 */
.L_x_43:
[----:B------:R-:W-:Y:S05]  /*10e0*/  BSYNC B4 ;  /* 0x0000000000047941 */ /* 0x000fea0003800000 */
.L_x_40:
[----:B-1-34-:R-:W1:Y:S02]  /*10f0*/  @!P1 LDS R2, [UR54+0x8] ;  /* 0x00000836ff029984 */ /* 0x01ae640008000800 */
[----:B-1----:R-:W-:-:S05]  /*1100*/  @!P1 LOP3.LUT R2, R2, 0x8000, RZ, 0xb8, !PT ;  /* 0x0000800002029812 */ /* 0x002fca00078eb8ff */
[----:B------:R4:W-:Y:S02]  /*1110*/  @!P1 STS [UR54+0x8], R2 ;  /* 0x00000802ff009988 */ /* 0x0009e40008000836 */
.L_x_44:
[----:B------:R-:W-:Y:S05]  /*1120*/  BSYNC B3 ;  /* 0x0000000000037941 */ /* 0x000fea0003800000 */
.L_x_39:
[----:B------:R-:W-:Y:S05]  /*1130*/  WARPSYNC.ALL ;  /* 0x0000000000007948 */ /* 0x000fea0003800000 */
[----:B------:R-:W-:Y:S01]  /*1140*/  UIADD3 UR4, UR4, 0x100, URZ ;  /* 0x0000010004047890 */ /* 0x000fe2000fffe03f */
[----:B------:R-:W-:Y:S01]  /*1150*/  ISETP.GE.AND P2, PT, R14, 0x1, PT ;  /* 0x000000010e00780c */ /* 0x000fe20003f46270 */
[----:B------:R-:W-:Y:S01]  /*1160*/  IMAD.MOV.U32 R24, RZ, RZ, RZ ;  /* 0x000000ffff187224 */ /* 0x000fe200078e00ff */
[----:B------:R-:W-:Y:S01]  /*1170*/  SHF.R.U32.HI R8, RZ, 0x5, R0 ;  /* 0x00000005ff087819 */ /* 0x000fe20000011600 */
[----:B------:R-:W-:-:S04]  /*1180*/  UIADD3 UR26, UP0, UR4, UR26, URZ ;  /* 0x0000001a041a7290 */ /* 0x000fc8000ff1e03f */
[----:B------:R-:W-:Y:S01]  /*1190*/  ULEA.HI.X.SX32 UR27, UR4, UR27, 0x1, UP0 ;  /* 0x0000001b041b7291 */ /* 0x000fe200080f0e3f */
[----:B------:R-:W-:Y:S11]  /*11a0*/  @P0 BRA `(.L_x_45) ;  /* 0x0000000000280947 */ /* 0x000ff60003800000 */
[----:B-1-34-:R-:W1:Y:S01]  /*11b0*/  S2R R2, SR_LANEID ;  /* 0x0000000000027919 */ /* 0x01ae620000000000 */
[----:B------:R-:W-:Y:S05]  /*11c0*/  WARPSYNC.ALL ;  /* 0x0000000000007948 */ /* 0x000fea0003800000 */
[----:B-1----:R-:W-:-:S05]  /*11d0*/  IMAD.SHL.U32 R4, R2, 0x4, RZ ;  /* 0x0000000402047824 */ /* 0x002fca00078e00ff */
[----:B------:R-:W1:Y:S01]  /*11e0*/  LDS R5, [R4+UR54] ;  /* 0x0000003604057984 */ /* 0x000e620008000800 */
[----:B------:R-:W-:-:S05]  /*11f0*/  IADD3 R2, P3, R4, UR26, RZ ;  /* 0x0000001a04027c10 */ /* 0x000fca000ff7e0ff */
[----:B------:R-:W-:-:S05]  /*1200*/  IMAD.X R3, RZ, RZ, UR27, P3 ;  /* 0x0000001bff037e24 */ /* 0x000fca00098e06ff */
[----:B-1----:R1:W3:Y:S01]  /*1210*/  ATOMG.E.EXCH.STRONG.GPU PT, RZ, [R2], R5 ;  /* 0x0000000502ff73a8 */ /* 0x0022e200041ee100 */
[----:B------:R-:W-:-:S04]  /*1220*/  DEPBAR {5,4,3,2,1,0} ;  /* 0x0000003f0000791a */ /* 0x000fc80000000000 */
[----:B------:R1:W-:Y:S01]  /*1230*/  UTMACCTL.IV [UR26] ;  /* 0x000000001a0079b9 */ /* 0x0003e20008000000 */
[----:B------:R-:W-:Y:S01]  /*1240*/  NOP ;  /* 0x0000000000007918 */ /* 0x000fe20000000000 */
.L_x_45:
[----:B------:R-:W-:Y:S05]  /*1250*/  @P0 BRA `(.L_x_46) ;  /* 0x00000000000c0947 */ /* 0x000fea0003800000 */
[----:B------:R0:W-:Y:S01]  /*1260*/  UTMACMDFLUSH ;  /* 0x00000000000079b7 */ /* 0x0001e20000000000 */
[----:B------:R-:W-:Y:S05]  /*1270*/  @P0 BRA `(.L_x_46) ;  /* 0x0000000000040947 */ /* 0x000fea0003800000 */
[----:B------:R-:W-:-:S04]  /*1280*/  DEPBAR.LE SB0, 0x0 ;  /* 0x000080000000791a */ /* 0x000fc80000000000 */
.L_x_46:
[----:B------:R-:W-:Y:S05]  /*1290*/  WARPSYNC.ALL ;  /* 0x0000000000007948 */ /* 0x000fea0003800000 */
[----:B---3--:R-:W-:Y:S01]  /*12a0*/  BAR.SYNC.DEFER_BLOCKING 0x0 ;  /* 0x0000000000007b1d */ /* 0x008fe20000010000 */
[----:B------:R-:W-:Y:S01]  /*12b0*/  R2UR UR25, R8 ;  /* 0x00000000081972ca */ /* 0x000fe200000e0000 */
[----:B------:R-:W-:Y:S01]  /*12c0*/  USHF.L.U32 UR24, UR56, 0x8, URZ ;  /* 0x0000000838187899 */ /* 0x000fe2000800063f */
[----:B------:R-:W-:Y:S01]  /*12d0*/  IMAD.MOV.U32 R25, RZ, RZ, RZ ;  /* 0x000000ffff197224 */ /* 0x000fe200078e00ff */
[----:B------:R-:W-:Y:S01]  /*12e0*/  USHF.L.U32 UR7, UR55, 0x6, URZ ;  /* 0x0000000637077899 */ /* 0x000fe2000800063f */
[----:B------:R-:W-:Y:S01]  /*12f0*/  CS2R R26, SRZ ;  /* 0x00000000001a7805 */ /* 0x000fe2000001ff00 */
[----:B------:R-:W-:Y:S01]  /*1300*/  VOTEU.ALL UP0, P1 ;  /* 0x00000000003f7886 */ /* 0x000fe20000800000 */
[----:B------:R-:W-:Y:S01]  /*1310*/  UMOV UR4, 0x1 ;  /* 0x0000000100047882 */ /* 0x000fe20000000000 */
[----:B------:R-:W-:-:S02]  /*1320*/  CS2R R28, SRZ ;  /* 0x00000000001c7805 */ /* 0x000fc4000001ff00 */
[----:B------:R-:W-:Y:S02]  /*1330*/  CS2R R30, SRZ ;  /* 0x00000000001e7805 */ /* 0x000fe4000001ff00 */
[----:B------:R-:W-:Y:S01]  /*1340*/  CS2R R32, SRZ ;  /* 0x0000000000207805 */ /* 0x000fe2000001ff00 */
[----:B------:R-:W-:-:S04]  /*1350*/  @!UP0 UIADD3 UR4, -UR4, 0x100000, URZ ;  /* 0x0010000004048890 */ /* 0x000fc8000fffe13f */
[----:B------:R-:W-:Y:S02]  /*1360*/  @!UP0 USHF.L.U32 UR5, UR4, 0xb, URZ ;  /* 0x0000000b04058899 */ /* 0x000fe4000800063f */
[----:B------:R-:W-:Y:S01]  /*1370*/  @!UP0 USHF.L.U32 UR4, UR4, 0x1, URZ ;  /* 0x0000000104048899 */ /* 0x000fe2000800063f */
[----:B------:R-:W-:Y:S01]  /*1380*/  CS2R R34, SRZ ;  /* 0x0000000000227805 */ /* 0x000fe2000001ff00 */
[----:B------:R-:W-:Y:S01]  /*1390*/  VOTEU.ALL UP0, P1 ;  /* 0x00000000003f7886 */ /* 0x000fe20000800000 */
[----:B------:R-:W-:Y:S02]  /*13a0*/  CS2R R36, SRZ ;  /* 0x0000000000247805 */ /* 0x000fe4000001ff00 */
[----:B------:R-:W-:Y:S02]  /*13b0*/  CS2R R38, SRZ ;  /* 0x0000000000267805 */ /* 0x000fe4000001ff00 */
[----:B------:R-:W-:Y:S02]  /*13c0*/  CS2R R40, SRZ ;  /* 0x0000000000287805 */ /* 0x000fe4000001ff00 */
[----:B------:R-:W-:-:S02]  /*13d0*/  CS2R R42, SRZ ;  /* 0x00000000002a7805 */ /* 0x000fc4000001ff00 */
[----:B------:R-:W-:Y:S02]  /*13e0*/  CS2R R44, SRZ ;  /* 0x00000000002c7805 */ /* 0x000fe4000001ff00 */
[----:B------:R-:W-:Y:S02]  /*13f0*/  CS2R R46, SRZ ;  /* 0x00000000002e7805 */ /* 0x000fe4000001ff00 */
[----:B------:R-:W-:Y:S02]  /*1400*/  CS2R R48, SRZ ;  /* 0x0000000000307805 */ /* 0x000fe4000001ff00 */
[----:B------:R-:W-:Y:S02]  /*1410*/  CS2R R50, SRZ ;  /* 0x0000000000327805 */ /* 0x000fe4000001ff00 */
[----:B------:R-:W-:Y:S02]  /*1420*/  CS2R R52, SRZ ;  /* 0x0000000000347805 */ /* 0x000fe4000001ff00 */
[----:B------:R-:W-:Y:S01]  /*1430*/  CS2R R54, SRZ ;  /* 0x0000000000367805 */ /* 0x000fe2000001ff00 */
[----:B------:R-:W3:Y:S02]  /*1440*/  FENCE.VIEW.ASYNC.S ;  /* 0x00000000000073c6 */ /* 0x000ee40000000000 */
[----:B---3--:R3:W1:Y:S01]  /*1450*/  @!UP0 SYNCS.EXCH.64 URZ, [UR54+0x14000], UR4 ;  /* 0x01400004363f85b2 */ /* 0x0086620008000100 */
[----:B------:R-:W-:-:S02]  /*1460*/  CS2R R56, SRZ ;  /* 0x0000000000387805 */ /* 0x000fc4000001ff00 */
[----:B------:R-:W-:Y:S02]  /*1470*/  CS2R R58, SRZ ;  /* 0x00000000003a7805 */ /* 0x000fe4000001ff00 */
[----:B------:R-:W-:Y:S02]  /*1480*/  CS2R R60, SRZ ;  /* 0x00000000003c7805 */ /* 0x000fe4000001ff00 */
        /* <DEDUP_REMOVED lines=44> */
[----:B------:R-:W-:Y:S01]  /*1750*/  CS2R R150, SRZ ;  /* 0x0000000000967805 */ /* 0x000fe2000001ff00 */
[----:B-1----:R-:W-:Y:S06]  /*1760*/  @!P2 BRA `(.L_x_47) ;  /* 0x000000080034a947 */ /* 0x002fec0003800000 */
[----:B------:R-:W-:Y:S01]  /*1770*/  USHF.R.U32.HI UR18, URZ, 0x4, UR54 ;  /* 0x000000043f127899 */ /* 0x000fe20008011636 */
[----:B------:R-:W-:Y:S01]  /*1780*/  CS2R R24, SRZ ;  /* 0x0000000000187805 */ /* 0x000fe2000001ff00 */
[----:B------:R-:W-:Y:S01]  /*1790*/  UIADD3 UR6, UR54, 0x10000, URZ ;  /* 0x0001000036067890 */ /* 0x000fe2000fffe03f */
[----:B------:R-:W-:Y:S01]  /*17a0*/  CS2R R26, SRZ ;  /* 0x00000000001a7805 */ /* 0x000fe2000001ff00 */
[----:B------:R-:W-:Y:S01]  /*17b0*/  USGXT.U32 UR18, UR18, 0xe ;  /* 0x0000000e1212789a */ /* 0x000fe20008000000 */
[----:B------:R-:W-:Y:S01]  /*17c0*/  CS2R R28, SRZ ;  /* 0x00000000001c7805 */ /* 0x000fe2000001ff00 */
[----:B------:R-:W-:Y:S01]  /*17d0*/  USHF.R.U32.HI UR6, URZ, 0x4, UR6 ;  /* 0x000000043f067899 */ /* 0x000fe20008011606 */
[----:B------:R-:W-:Y:S01]  /*17e0*/  CS2R R30, SRZ ;  /* 0x00000000001e7805 */ /* 0x000fe2000001ff00 */
[----:B------:R-:W-:Y:S01]  /*17f0*/  UIADD3 UR10, UP0, UR18, 0x4000080, URZ ;  /* 0x04000080120a7890 */ /* 0x000fe2000ff1e03f */
[----:B------:R-:W-:Y:S01]  /*1800*/  CS2R R32, SRZ ;  /* 0x0000000000207805 */ /* 0x000fe2000001ff00 */
[----:B------:R-:W-:Y:S01]  /*1810*/  USGXT.U32 UR16, UR6, 0xe ;  /* 0x0000000e0610789a */ /* 0x000fe20008000000 */
[----:B------:R-:W-:Y:S01]  /*1820*/  CS2R R34, SRZ ;  /* 0x0000000000227805 */ /* 0x000fe2000001ff00 */
[----:B---3--:R-:W-:Y:S01]  /*1830*/  UMOV UR5, URZ ;  /* 0x0000003f00057c82 */ /* 0x008fe20008000000 */
[----:B------:R-:W-:Y:S01]  /*1840*/  UMOV UR4, URZ ;  /* 0x0000003f00047c82 */ /* 0x000fe20008000000 */
[----:B------:R-:W-:Y:S01]  /*1850*/  UIADD3.X UR11, UR5, 0x40000040, URZ, UP0, !UPT ;  /* 0x40000040050b7890 */ /* 0x000fe200087fe43f */
[----:B------:R-:W-:Y:S01]  /*1860*/  CS2R R36, SRZ ;  /* 0x0000000000247805 */ /* 0x000fe2000001ff00 */
[----:B------:R-:W-:Y:S01]  /*1870*/  UIADD3 UR8, UP0, UR16, 0x2, URZ ;  /* 0x0000000210087890 */ /* 0x000fe2000ff1e03f */
[----:B------:R-:W-:-:S02]  /*1880*/  CS2R R38, SRZ ;  /* 0x0000000000267805 */ /* 0x000fc4000001ff00 */
[----:B------:R-:W-:Y:S02]  /*1890*/  CS2R R40, SRZ ;  /* 0x0000000000287805 */ /* 0x000fe4000001ff00 */
[----:B------:R-:W-:Y:S01]  /*18a0*/  CS2R R42, SRZ ;  /* 0x00000000002a7805 */ /* 0x000fe2000001ff00 */
[----:B------:R-:W-:Y:S01]  /*18b0*/  UIADD3.X UR9, UR4, 0x40000040, URZ, UP0, !UPT ;  /* 0x4000004004097890 */ /* 0x000fe200087fe43f */
        /* <DEDUP_REMOVED lines=53> */
[----:B------:R-:W-:Y:S01]  /*1c10*/  CS2R R150, SRZ ;  /* 0x0000000000967805 */ /* 0x000fe2000001ff00 */
[----:B------:R-:W-:Y:S02]  /*1c20*/  ULOP3.LUT UR18, UR18, 0x4000000, URZ, 0xfc, !UPT ;  /* 0x0400000012127892 */ /* 0x000fe4000f8efc3f */
[----:B------:R-:W-:Y:S02]  /*1c30*/  UIADD3.64 UR30, UR10, 0x80, URZ ;  /* 0x000000800a1e7897 */ /* 0x000fe4000fffe03f */
[----:B------:R-:W-:Y:S02]  /*1c40*/  UIADD3.64 UR34, UR10, 0x100, URZ ;  /* 0x000001000a227897 */ /* 0x000fe4000fffe03f */
[----:B------:R-:W-:Y:S02]  /*1c50*/  UIADD3.64 UR38, UR10, 0x180, URZ ;  /* 0x000001800a267897 */ /* 0x000fe4000fffe03f */
[----:B------:R-:W-:-:S02]  /*1c60*/  UIADD3.64 UR42, UR10, 0x200, URZ ;  /* 0x000002000a2a7897 */ /* 0x000fc4000fffe03f */
[----:B------:R-:W-:Y:S02]  /*1c70*/  UIADD3.64 UR46, UR10, 0x280, URZ ;  /* 0x000002800a2e7897 */ /* 0x000fe4000fffe03f */
[----:B------:R-:W-:Y:S02]  /*1c80*/  UIADD3.64 UR50, UR10, 0x300, URZ ;  /* 0x000003000a327897 */ /* 0x000fe4000fffe03f */
[----:B------:R-:W-:Y:S02]  /*1c90*/  UIADD3.64 UR28, UR8, 0x2, URZ ;  /* 0x00000002081c7897 */ /* 0x000fe4000fffe03f */
[----:B------:R-:W-:Y:S02]  /*1ca0*/  UIADD3.64 UR32, UR8, 0x4, URZ ;  /* 0x0000000408207897 */ /* 0x000fe4000fffe03f */
[----:B------:R-:W-:Y:S02]  /*1cb0*/  UIADD3.64 UR36, UR8, 0x1fe, URZ ;  /* 0x000001fe08247897 */ /* 0x000fe4000fffe03f */
[----:B------:R-:W-:-:S02]  /*1cc0*/  UIADD3.64 UR40, UR8, 0x200, URZ ;  /* 0x0000020008287897 */ /* 0x000fc4000fffe03f */
[----:B------:R-:W-:Y:S02]  /*1cd0*/  UIADD3.64 UR44, UR8, 0x202, URZ ;  /* 0x00000202082c7897 */ /* 0x000fe4000fffe03f */
[----:B------:R-:W-:Y:S01]  /*1ce0*/  UIADD3.64 UR48, UR8, 0x204, URZ ;  /* 0x0000020408307897 */ /* 0x000fe2000fffe03f */
[----:B------:R-:W-:-:S11]  /*1cf0*/  UMOV UR15, URZ ;  /* 0x0000003f000f7c82 */ /* 0x000fd60008000000 */
.L_x_49:
[----:B------:R-:W-:Y:S01]  /*1d00*/  BAR.SYNC.DEFER_BLOCKING 0x0 ;  /* 0x0000000000007b1d */ /* 0x000fe20000010000 */
[----:B------:R-:W-:Y:S01]  /*1d10*/  ELECT P0, URZ, PT ;  /* 0x00000000003f782f */ /* 0x000fe20003800000 */
[----:B----4-:R-:W-:Y:S01]  /*1d20*/  @!P1 IMAD.MOV.U32 R2, RZ, RZ, 0x14000 ;  /* 0x00014000ff029424 */ /* 0x010fe200078e00ff */
[----:B------:R-:W-:Y:S02]  /*1d30*/  ULOP3.LUT UR6, UR25, 0x1, URZ, 0xc0, !UPT ;  /* 0x0000000119067892 */ /* 0x000fe4000f8ec03f */
[----:B------:R-:W-:Y:S01]  /*1d40*/  ISETP.LT.U32.AND P0, PT, R6, 0x40, P0 ;  /* 0x000000400600780c */ /* 0x000fe20000701070 */
[----:B------:R-:W-:Y:S02]  /*1d50*/  UIADD3 UR5, UR54, 0x14000, URZ ;  /* 0x0001400036057890 */ /* 0x000fe4000fffe03f */
[----:B------:R-:W-:Y:S02]  /*1d60*/  ULEA UR4, UR6, UR54, 0xd ;  /* 0x0000003606047291 */ /* 0x000fe4000f8e683f */
[----:B------:R-:W-:-:S02]  /*1d70*/  ULEA UR6, UR6, UR15, 0x6 ;  /* 0x0000000f06067291 */ /* 0x000fc4000f8e303f */
[----:B------:R-:W-:Y:S01]  /*1d80*/  ULOP3.LUT UR14, UR25, 0x3, URZ, 0xc0, !UPT ;  /* 0x00000003190e7892 */ /* 0x000fe2000f8ec03f */
[----:B------:R-:W-:Y:S01]  /*1d90*/  UMOV UR13, UR5 ;  /* 0x00000005000d7c82 */ /* 0x000fe20008000000 */
[----:B------:R-:W-:Y:S02]  /*1da0*/  UMOV UR17, 0x40000040 ;  /* 0x4000004000117882 */ /* 0x000fe40000000000 */
[----:B------:R-:W-:Y:S02]  /*1db0*/  ULEA UR12, UR14, UR54, 0xe ;  /* 0x000000360e0c7291 */ /* 0x000fe4000f8e703f */
[----:B------:R-:W-:Y:S01]  /*1dc0*/  VOTEU.ANY UP0, P0 ;  /* 0x00000000003f7886 */ /* 0x000fe20000000100 */
[----:B------:R-:W-:Y:S01]  /*1dd0*/  VOTEU.ANY UP1, P0 ;  /* 0x00000000003f7886 */ /* 0x000fe20000020100 */
[----:B------:R-:W-:Y:S01]  /*1de0*/  ULEA UR14, UR14, UR24, 0x6 ;  /* 0x000000180e0e7291 */ /* 0x000fe2000f8e303f */
[----:B------:R-:W-:Y:S02]  /*1df0*/  UMOV UR19, 0x40000040 ;  /* 0x4000004000137882 */ /* 0x000fe40000000000 */
[----:B------:R-:W-:Y:S01]  /*1e00*/  @UP0 UIADD3 UR4, UR4, 0x10000, URZ ;  /* 0x0001000004040890 */ /* 0x000fe2000fffe03f */
[----:B------:R1:W-:Y:S01]  /*1e10*/  @!P1 SYNCS.ARRIVE.TRANS64 RZ, [UR54+0x14000], R2 ;  /* 0x01400002ffff99a7 */ /* 0x0003e20008000036 */
[----:B------:R-:W-:Y:S06]  /*1e20*/  BAR.SYNC.DEFER_BLOCKING 0x0 ;  /* 0x0000000000007b1d */ /* 0x000fec0000010000 */
[----:B------:R-:W-:Y:S01]  /*1e30*/  @UP0 UMOV UR22, UR52 ;  /* 0x0000003400160c82 */ /* 0x000fe20008000000 */
[----:B------:R-:W-:Y:S01]  /*1e40*/  @UP0 UMOV UR23, UR53 ;  /* 0x0000003500170c82 */ /* 0x000fe20008000000 */
[----:B-1----:R-:W-:Y:S01]  /*1e50*/  SHF.L.U32 R2, R7, 0x1f, RZ ;  /* 0x0000001f07027819 */ /* 0x002fe200000006ff */
[----:B------:R1:W-:Y:S01]  /*1e60*/  @UP1 UTMALDG.2D [UR4], [UR22] ;  /* 0x00000004160015b4 */ /* 0x0003e20008008000 */
[----:B------:R3:W-:Y:S06]  /*1e70*/  MEMBAR.ALL.CTA ;  /* 0x0000000000007992 */ /* 0x0007ec0000008000 */
[----:B---3--:R-:W3:Y:S02]  /*1e80*/  FENCE.VIEW.ASYNC.S ;  /* 0x00000000000073c6 */ /* 0x008ee40000000000 */
[----:B---3--:R-:W-:Y:S06]  /*1e90*/  BAR.SYNC.DEFER_BLOCKING 0x0 ;  /* 0x0000000000007b1d */ /* 0x008fec0000010000 */
[----:B------:R1:W-:Y:S02]  /*1ea0*/  UTMALDG.2D [UR12], [UR20] ;  /* 0x0000000c140075b4 */ /* 0x0003e40008008000 */
[----:B------:R-:W-:Y:S06]  /*1eb0*/  BAR.SYNC.DEFER_BLOCKING 0x0 ;  /* 0x0000000000007b1d */ /* 0x000fec0000010000 */
[----:B------:R-:W3:Y:S02]  /*1ec0*/  SYNCS.PHASECHK.TRANS64.TRYWAIT P0, [UR54+0x14000], R2 ;  /* 0x01400002ff0075a7 */ /* 0x000ee40008000176 */
[----:B-1-3--:R-:W-:Y:S05]  /*1ed0*/  @!P0 BRA `(.L_x_48) ;  /* 0x0000000800108947 */ /* 0x00afea0003800000 */
.L_x_50:
[----:B------:R-:W-:Y:S02]  /*1ee0*/  WARPGROUP.DEPBAR.LE gsb0, 0x0 ;  /* 0x00008000000079c5 */ /* 0x000fe40000010000 */
[----:B------:R-:W-:Y:S01]  /*1ef0*/  WARPGROUP.ARRIVE ;  /* 0x00000000000079c5 */ /* 0x000fe20000000000 */
[----:B------:R-:W1:Y:S01]  /*1f00*/  LDC R2, c[0x0][0x230] ;  /* 0x00008c00ff027b82 */ /* 0x000e620000000800 */
[----:B------:R-:W-:Y:S01]  /*1f10*/  UIADD3 UR15, UR15, 0x80, URZ ;  /* 0x000000800f0f7890 */ /* 0x000fe2000fffe03f */
[----:B------:R-:W-:-:S03]  /*1f20*/  LOP3.LUT R7, R7, 0x1, RZ, 0x3c, !PT ;  /* 0x0000000107077812 */ /* 0x000fc600078e3cff */
[----:B------:R-:W-:Y:S02]  /*1f30*/  HGMMA.64x256x16.F32.BF16 R24, gdesc[UR16].tnspB, R24 ;  /* 0x43e00000101879f0 */ /* 0x000fe40008701818 */
[----:B-1----:R-:W-:-:S15]  /*1f40*/  ISETP.LE.AND P0, PT, R2, UR15, PT ;  /* 0x0000000f02007c0c */ /* 0x002fde000bf03270 */
[----:B------:R-:W-:-:S11]  /*1f50*/  NOP ;  /* 0x0000000000007918 */ /* 0x000fd60000000000 */
[----:B------:R-:W-:-:S15]  /*1f60*/  HGMMA.64x256x16.F32.BF16 R24, gdesc[UR8].tnspB, R24 ;  /* 0x43e00000081879f0 */ /* 0x000fde0008701818 */
[----:B------:R-:W-:-:S13]  /*1f70*/  NOP ;  /* 0x0000000000007918 */ /* 0x000fda0000000000 */
        /* <DEDUP_REMOVED lines=10> */
[----:B------:R-:W-:Y:S01]  /*2020*/  HGMMA.64x256x16.F32.BF16 R24, gdesc[UR48].tnspB, R24, gsb0 ;  /* 0x43e00000301879f0 */ /* 0x000fe20008001818 */
[----:B------:R-:W-:Y:S05]  /*2030*/  @!P0 BRA `(.L_x_49) ;  /* 0xfffffffc00308947 */ /* 0x000fea000383ffff */
.L_x_47:
[C---:B----4-:R-:W-:Y:S01]  /*2040*/  IMAD.SHL.U32 R2, R0.reuse, 0x80, RZ ;  /* 0x0000008000027824 */ /* 0x050fe200078e00ff */
[----:B------:R-:W-:Y:S02]  /*2050*/  WARPGROUP.DEPBAR.LE gsb0, 0x0 ;  /* 0x00008000000079c5 */ /* 0x000fe40000010000 */
[----:B------:R-:W-:Y:S01]  /*2060*/  BAR.SYNC.DEFER_BLOCKING 0x0 ;  /* 0x0000000000007b1d */ /* 0x000fe20000010000 */
[----:B------:R-:W-:Y:S01]  /*2070*/  IMAD.SHL.U32 R3, R0, 0x10, RZ ;  /* 0x0000001000037824 */ /* 0x000fe200078e00ff */
[----:B------:R-:W-:Y:S01]  /*2080*/  LOP3.LUT R2, R2, 0x780, RZ, 0xc0, !PT ;  /* 0x0000078002027812 */ /* 0x000fe200078ec0ff */
[----:B------:R-:W-:Y:S01]  /*2090*/  ULOP3.LUT UR25, UR25, 0x3, URZ, 0xc0, !UPT ;  /* 0x0000000319197892 */ /* 0x000fe2000f8ec03f */
[----:B------:R-:W-:Y:S02]  /*20a0*/  F2FP.BF16.F32.PACK_AB R24, R25, R24 ;  /* 0x000000181918723e */ /* 0x000fe400000010ff */
[----:B------:R-:W-:Y:S02]  /*20b0*/  ELECT P0, URZ, PT ;  /* 0x00000000003f782f */ /* 0x000fe40003800000 */
[----:B------:R-:W-:Y:S01]  /*20c0*/  LOP3.LUT R3, R2, 0x70, R3, 0xf8, !PT ;  /* 0x0000007002037812 */ /* 0x000fe200078ef803 */
[----:B------:R-:W-:Y:S01]  /*20d0*/  IMAD.SHL.U32 R2, R0, 0x40, RZ ;  /* 0x0000004000027824 */ /* 0x000fe200078e00ff */
[----:B------:R-:W-:Y:S01]  /*20e0*/  F2FP.BF16.F32.PACK_AB R25, R27, R26 ;  /* 0x0000001a1b19723e */ /* 0x000fe200000010ff */
[----:B---3--:R-:W-:Y:S01]  /*20f0*/  ULEA UR4, UR25, UR54, 0xd ;  /* 0x0000003619047291 */ /* 0x008fe2000f8e683f */
[----:B------:R-:W-:Y:S01]  /*2100*/  LOP3.LUT R3, R3, 0x10, R0, 0x78, !PT ;  /* 0x0000001003037812 */ /* 0x000fe200078e7800 */
[----:B------:R-:W-:Y:S01]  /*2110*/  ULEA UR5, UR25, UR24, 0x6 ;  /* 0x0000001819057291 */ /* 0x000fe2000f8e303f */
[----:B------:R-:W-:Y:S01]  /*2120*/  F2FP.BF16.F32.PACK_AB R56, R57, R56 ;  /* 0x000000383938723e */ /* 0x000fe200000010ff */
[----:B------:R-:W-:Y:S01]  /*2130*/  UMOV UR6, UR7 ;  /* 0x0000000700067c82 */ /* 0x000fe20008000000 */
[----:B------:R-:W-:-:S02]  /*2140*/  LOP3.LUT R0, R3, 0x1800, R2, 0xf8, !PT ;  /* 0x0000180003007812 */ /* 0x000fc400078ef802 */
[----:B------:R-:W-:Y:S02]  /*2150*/  F2FP.BF16.F32.PACK_AB R26, R29, R28 ;  /* 0x0000001c1d1a723e */ /* 0x000fe400000010ff */
[C---:B------:R-:W-:Y:S01]  /*2160*/  LOP3.LUT R3, R0.reuse, 0x20, RZ, 0x3c, !PT ;  /* 0x0000002000037812 */ /* 0x040fe200078e3cff */
[----:B------:R-:W-:Y:S01]  /*2170*/  VIADD R2, R0, UR54 ;  /* 0x0000003600027c36 */ /* 0x000fe20008000000 */
[----:B------:R-:W-:Y:S02]  /*2180*/  F2FP.BF16.F32.PACK_AB R27, R31, R30 ;  /* 0x0000001e1f1b723e */ /* 0x000fe400000010ff */
[----:B------:R-:W-:Y:S01]  /*2190*/  F2FP.BF16.F32.PACK_AB R57, R59, R58 ;  /* 0x0000003a3b39723e */ /* 0x000fe200000010ff */
[----:B------:R-:W-:Y:S01]  /*21a0*/  VIADD R3, R3, UR54 ;  /* 0x0000003603037c36 */ /* 0x000fe20008000000 */
[----:B------:R-:W-:Y:S01]  /*21b0*/  F2FP.BF16.F32.PACK_AB R88, R89, R88 ;  /* 0x000000585958723e */ /* 0x000fe200000010ff */
[----:B------:R-:W1:Y:S01]  /*21c0*/  @!P1 SYNCS.CCTL.IV [UR54+0x14000] ;  /* 0x01400000ff0099b1 */ /* 0x000e620008000036 */
[----:B------:R-:W-:Y:S01]  /*21d0*/  F2FP.BF16.F32.PACK_AB R58, R61, R60 ;  /* 0x0000003c3d3a723e */ /* 0x000fe200000010ff */
[----:B-1----:R-:W-:Y:S01]  /*21e0*/  STSM.16.M88.4 [R2], R24 ;  /* 0x0000001802007844 */ /* 0x002fe20000000200 */
[----:B------:R-:W-:-:S02]  /*21f0*/  F2FP.BF16.F32.PACK_AB R59, R63, R62 ;  /* 0x0000003e3f3b723e */ /* 0x000fc400000010ff */
[----:B------:R-:W-:Y:S02]  /*2200*/  F2FP.BF16.F32.PACK_AB R89, R91, R90 ;  /* 0x0000005a5b59723e */ /* 0x000fe400000010ff */
[----:B------:R-:W-:Y:S01]  /*2210*/  F2FP.BF16.F32.PACK_AB R120, R121, R120 ;  /* 0x000000787978723e */ /* 0x000fe200000010ff */
[----:B------:R-:W-:Y:S01]  /*2220*/  STSM.16.M88.4 [R2+0x2000], R56 ;  /* 0x0020003802007844 */ /* 0x000fe20000000200 */
[----:B------:R-:W-:Y:S02]  /*2230*/  F2FP.BF16.F32.PACK_AB R32, R33, R32 ;  /* 0x000000202120723e */ /* 0x000fe400000010ff */
[----:B------:R-:W-:Y:S02]  /*2240*/  F2FP.BF16.F32.PACK_AB R90, R93, R92 ;  /* 0x0000005c5d5a723e */ /* 0x000fe400000010ff */
[----:B------:R-:W-:Y:S02]  /*2250*/  F2FP.BF16.F32.PACK_AB R91, R95, R94 ;  /* 0x0000005e5f5b723e */ /* 0x000fe400000010ff */
[----:B------:R-:W-:-:S02]  /*2260*/  F2FP.BF16.F32.PACK_AB R121, R123, R122 ;  /* 0x0000007a7b79723e */ /* 0x000fc400000010ff */
[----:B------:R-:W-:Y:S01]  /*2270*/  F2FP.BF16.F32.PACK_AB R33, R35, R34 ;  /* 0x000000222321723e */ /* 0x000fe200000010ff */
[----:B------:R-:W-:Y:S01]  /*2280*/  STSM.16.M88.4 [R2+0x4000], R88 ;  /* 0x0040005802007844 */ /* 0x000fe20000000200 */
[----:B------:R-:W-:Y:S02]  /*2290*/  F2FP.BF16.F32.PACK_AB R64, R65, R64 ;  /* 0x000000404140723e */ /* 0x000fe400000010ff */
[----:B------:R-:W-:Y:S02]  /*22a0*/  F2FP.BF16.F32.PACK_AB R122, R125, R124 ;  /* 0x0000007c7d7a723e */ /* 0x000fe400000010ff */
[----:B------:R-:W-:Y:S02]  /*22b0*/  F2FP.BF16.F32.PACK_AB R123, R127, R126 ;  /* 0x0000007e7f7b723e */ /* 0x000fe400000010ff */
[----:B------:R-:W-:Y:S02]  /*22c0*/  LOP3.LUT R4, R0, 0x40, RZ, 0x3c, !PT ;  /* 0x0000004000047812 */ /* 0x000fe400078e3cff */
[----:B------:R-:W-:Y:S01]  /*22d0*/  F2FP.BF16.F32.PACK_AB R34, R37, R36 ;  /* 0x000000242522723e */ /* 0x000fe200000010ff */
[----:B------:R-:W-:Y:S01]  /*22e0*/  STSM.16.M88.4 [R2+0x6000], R120 ;  /* 0x0060007802007844 */ /* 0x000fe20000000200 */
[----:B------:R-:W-:Y:S01]  /*22f0*/  F2FP.BF16.F32.PACK_AB R35, R39, R38 ;  /* 0x000000262723723e */ /* 0x000fe200000010ff */
[----:B------:R-:W-:Y:S01]  /*2300*/  VIADD R4, R4, UR54 ;  /* 0x0000003604047c36 */ /* 0x000fe20008000000 */
[----:B------:R-:W-:-:S02]  /*2310*/  F2FP.BF16.F32.PACK_AB R65, R67, R66 ;  /* 0x000000424341723e */ /* 0x000fc400000010ff */
[----:B------:R-:W-:Y:S01]  /*2320*/  F2FP.BF16.F32.PACK_AB R96, R97, R96 ;  /* 0x000000606160723e */ /* 0x000fe200000010ff */
[----:B------:R-:W-:Y:S01]  /*2330*/  STSM.16.M88.4 [R3], R32 ;  /* 0x0000002003007844 */ /* 0x000fe20000000200 */
[----:B------:R-:W-:Y:S02]  /*2340*/  F2FP.BF16.F32.PACK_AB R66, R69, R68 ;  /* 0x000000444542723e */ /* 0x000fe400000010ff */
[----:B------:R-:W-:Y:S02]  /*2350*/  F2FP.BF16.F32.PACK_AB R67, R71, R70 ;  /* 0x000000464743723e */ /* 0x000fe400000010ff */
[----:B------:R-:W-:Y:S02]  /*2360*/  F2FP.BF16.F32.PACK_AB R97, R99, R98 ;  /* 0x000000626361723e */ /* 0x000fe400000010ff */
[----:B------:R-:W-:Y:S01]  /*2370*/  F2FP.BF16.F32.PACK_AB R128, R129, R128 ;  /* 0x000000808180723e */ /* 0x000fe200000010ff */
[----:B------:R-:W-:Y:S01]  /*2380*/  STSM.16.M88.4 [R3+0x2000], R64 ;  /* 0x0020004003007844 */ /* 0x000fe20000000200 */
[----:B------:R-:W-:-:S02]  /*2390*/  F2FP.BF16.F32.PACK_AB R40, R41, R40 ;  /* 0x000000282928723e */ /* 0x000fc400000010ff */
[----:B------:R-:W-:Y:S02]  /*23a0*/  F2FP.BF16.F32.PACK_AB R98, R101, R100 ;  /* 0x000000646562723e */ /* 0x000fe400000010ff */
[----:B------:R-:W-:Y:S02]  /*23b0*/  F2FP.BF16.F32.PACK_AB R99, R103, R102 ;  /* 0x000000666763723e */ /* 0x000fe400000010ff */
[----:B------:R-:W-:Y:S02]  /*23c0*/  F2FP.BF16.F32.PACK_AB R129, R131, R130 ;  /* 0x000000828381723e */ /* 0x000fe400000010ff */
[----:B------:R-:W-:Y:S01]  /*23d0*/  F2FP.BF16.F32.PACK_AB R41, R43, R42 ;  /* 0x0000002a2b29723e */ /* 0x000fe200000010ff */
[----:B------:R-:W-:Y:S01]  /*23e0*/  STSM.16.M88.4 [R3+0x4000], R96 ;  /* 0x0040006003007844 */ /* 0x000fe20000000200 */
[----:B------:R-:W-:Y:S02]  /*23f0*/  F2FP.BF16.F32.PACK_AB R72, R73, R72 ;  /* 0x000000484948723e */ /* 0x000fe400000010ff */
[----:B------:R-:W-:-:S02]  /*2400*/  F2FP.BF16.F32.PACK_AB R130, R133, R132 ;  /* 0x000000848582723e */ /* 0x000fc400000010ff */
[----:B------:R-:W-:Y:S02]  /*2410*/  F2FP.BF16.F32.PACK_AB R131, R135, R134 ;  /* 0x000000868783723e */ /* 0x000fe400000010ff */
[----:B------:R-:W-:Y:S02]  /*2420*/  LOP3.LUT R0, R0, 0x60, RZ, 0x3c, !PT ;  /* 0x0000006000007812 */ /* 0x000fe400078e3cff */
[----:B------:R-:W-:Y:S01]  /*2430*/  F2FP.BF16.F32.PACK_AB R42, R45, R44 ;  /* 0x0000002c2d2a723e */ /* 0x000fe200000010ff */
[----:B------:R-:W-:Y:S01]  /*2440*/  STSM.16.M88.4 [R3+0x6000], R128 ;  /* 0x0060008003007844 */ /* 0x000fe20000000200 */
[----:B------:R-:W-:Y:S01]  /*2450*/  F2FP.BF16.F32.PACK_AB R43, R47, R46 ;  /* 0x0000002e2f2b723e */ /* 0x000fe200000010ff */
[----:B------:R-:W-:Y:S01]  /*2460*/  VIADD R0, R0, UR54 ;  /* 0x0000003600007c36 */ /* 0x000fe20008000000 */
[----:B------:R-:W-:Y:S02]  /*2470*/  F2FP.BF16.F32.PACK_AB R73, R75, R74 ;  /* 0x0000004a4b49723e */ /* 0x000fe400000010ff */
[----:B------:R-:W-:Y:S01]  /*2480*/  F2FP.BF16.F32.PACK_AB R104, R105, R104 ;  /* 0x000000686968723e */ /* 0x000fe200000010ff */
[----:B------:R-:W-:Y:S01]  /*2490*/  STSM.16.M88.4 [R4], R40 ;  /* 0x0000002804007844 */ /* 0x000fe20000000200 */
[----:B------:R-:W-:-:S02]  /*24a0*/  F2FP.BF16.F32.PACK_AB R74, R77, R76 ;  /* 0x0000004c4d4a723e */ /* 0x000fc400000010ff */
[----:B------:R-:W-:Y:S02]  /*24b0*/  F2FP.BF16.F32.PACK_AB R75, R79, R78 ;  /* 0x0000004e4f4b723e */ /* 0x000fe400000010ff */
[----:B------:R-:W-:Y:S02]  /*24c0*/  F2FP.BF16.F32.PACK_AB R105, R107, R106 ;  /* 0x0000006a6b69723e */ /* 0x000fe400000010ff */
[----:B------:R-:W-:Y:S01]  /*24d0*/  F2FP.BF16.F32.PACK_AB R136, R137, R136 ;  /* 0x000000888988723e */ /* 0x000fe200000010ff */
[----:B------:R-:W-:Y:S01]  /*24e0*/  STSM.16.M88.4 [R4+0x2000], R72 ;  /* 0x0020004804007844 */ /* 0x000fe20000000200 */
[----:B------:R-:W-:Y:S02]  /*24f0*/  F2FP.BF16.F32.PACK_AB R48, R49, R48 ;  /* 0x000000303130723e */ /* 0x000fe400000010ff */
[----:B------:R-:W-:Y:S02]  /*2500*/  F2FP.BF16.F32.PACK_AB R106, R109, R108 ;  /* 0x0000006c6d6a723e */ /* 0x000fe400000010ff */
        /* <DEDUP_REMOVED lines=11> */
[----:B------:R-:W-:Y:S01]  /*25c0*/  F2FP.BF16.F32.PACK_AB R112, R113, R112 ;  /* 0x000000707170723e */ /* 0x000fe200000010ff */
[----:B------:R-:W-:Y:S01]  /*25d0*/  STSM.16.M88.4 [R0], R48 ;  /* 0x0000003000007844 */ /* 0x000fe20000000200 */
        /* <DEDUP_REMOVED lines=8> */
[----:B------:R-:W-:Y:S01]  /*2660*/  F2FP.BF16.F32.PACK_AB R146, R149, R148 ;  /* 0x000000949592723e */ /* 0x000fe200000010ff */
[----:B------:R-:W-:Y:S01]  /*2670*/  STSM.16.M88.4 [R0+0x4000], R112 ;  /* 0x0040007000007844 */ /* 0x000fe20000000200 */
[----:B------:R-:W-:-:S05]  /*2680*/  F2FP.BF16.F32.PACK_AB R147, R151, R150 ;  /* 0x000000969793723e */ /* 0x000fca00000010ff */
[----:B------:R-:W-:Y:S01]  /*2690*/  STSM.16.M88.4 [R0+0x6000], R144 ;  /* 0x0060009000007844 */ /* 0x000fe20000000200 */
[----:B------:R1:W-:Y:S06]  /*26a0*/  MEMBAR.ALL.CTA ;  /* 0x0000000000007992 */ /* 0x0003ec0000008000 */
[----:B-1----:R-:W1:Y:S02]  /*26b0*/  FENCE.VIEW.ASYNC.S ;  /* 0x00000000000073c6 */ /* 0x002e640000000000 */
[----:B-1----:R-:W-:Y:S06]  /*26c0*/  BAR.SYNC.DEFER_BLOCKING 0x0 ;  /* 0x0000000000007b1d */ /* 0x002fec0000010000 */
[----:B------:R1:W-:Y:S01]  /*26d0*/  UTMASTG.2D [UR4], [UR26] ;  /* 0x000000041a0073b5 */ /* 0x0003e20008008000 */
[----:B------:R0:W-:Y:S01]  /*26e0*/  UTMACMDFLUSH ;  /* 0x00000000000079b7 */ /* 0x0001e20000000000 */
[----:B------:R-:W-:-:S04]  /*26f0*/  DEPBAR.LE SB0, 0x0 ;  /* 0x000080000000791a */ /* 0x000fc80000000000 */
[----:B------:R-:W-:Y:S06]  /*2700*/  BAR.SYNC.DEFER_BLOCKING 0x0 ;  /* 0x0000000000007b1d */ /* 0x000fec0000010000 */
[----:B-1----:R-:W-:Y:S05]  /*2710*/  EXIT ;  /* 0x000000000000794d */ /* 0x002fea0003800000 */
.L_x_48:
[----:B------:R-:W1:Y:S02]  /*2720*/  SYNCS.PHASECHK.TRANS64.TRYWAIT P0, [UR54+0x14000], R2 ;  /* 0x01400002ff0075a7 */ /* 0x000e640008000176 */
[----:B-1----:R-:W-:Y:S05]  /*2730*/  @!P0 BRA `(.L_x_48) ;  /* 0xfffffffc00f88947 */ /* 0x002fea000383ffff */
[----:B------:R-:W-:Y:S05]  /*2740*/  BRA `(.L_x_50) ;  /* 0xfffffff400e47947 */ /* 0x000fea000383ffff */
.L_x_51:
[----:B------:R-:W-:-:S00]  /*2750*/  BRA `(.L_x_51) ;  /* 0xfffffffc00fc7947 */ /* 0x000fc0000383ffff */
[----:B------:R-:W-:-:S00]  /*2760*/  NOP ;  /* 0x0000000000007918 */ /* 0x000fc00000000000 */
        /* <DEDUP_REMOVED lines=9> */
.L_x_52:


//--------------------- .nv.shared.gluon_wgmma    --------------------------
	.section	.nv.shared.gluon_wgmma,"aw",@nobits
	.sectionflags	@""
	.align	16
	.zero		1024


//--------------------- .nv.shared.reserved.0     --------------------------
	.section	.nv.shared.reserved.0,"aw",@nobits
	.weak		__nv_reservedSMEM_offset_0_alias
	.size		__nv_reservedSMEM_offset_0_alias, 0, 0
	.other		__nv_reservedSMEM_offset_0_alias,@"STO_CUDA_RESERVED_SHARED STV_DEFAULT"
__nv_reservedSMEM_offset_0_alias:
	.zero		0


//--------------------- .nv.constant0.gluon_wgmma --------------------------
	.section	.nv.constant0.gluon_wgmma,"a",@progbits
	.sectionflags	@""
	.align	4
.nv.constant0.gluon_wgmma:
	.zero		608


//--------------------- SYMBOLS --------------------------

	.type		.nv.reservedSmem.offset0,@object
	.size		.nv.reservedSmem.offset0,0x4
